//
// Generated by NVIDIA NVVM Compiler
//
// Compiler Build ID: CL-36424714
// Cuda compilation tools, release 13.0, V13.0.88
// Based on NVVM 20.0.0
//

.version 9.0
.target sm_100
.address_size 64

	// .globl	_Z34floyd_warshall_block_kernel_phase1iiPi
// _ZZ34floyd_warshall_block_kernel_phase1iiPiE1C has been demoted
// _ZZ34floyd_warshall_block_kernel_phase2iiPiE1B has been demoted
// _ZZ34floyd_warshall_block_kernel_phase2iiPiE1C has been demoted
// _ZZ34floyd_warshall_block_kernel_phase3iiPiiiE1A has been demoted
// _ZZ34floyd_warshall_block_kernel_phase3iiPiiiE1B has been demoted
// _ZZ34floyd_warshall_block_kernel_phase3iiPiiiE1C has been demoted
// _ZZ35floyd_warshall_block_kernel_phase21iiPiiE1B has been demoted
// _ZZ35floyd_warshall_block_kernel_phase21iiPiiE1C has been demoted
// _ZZ35floyd_warshall_block_kernel_phase22iiPiiE1B has been demoted
// _ZZ35floyd_warshall_block_kernel_phase22iiPiiE1C has been demoted

.visible .entry _Z34floyd_warshall_block_kernel_phase1iiPi(
	.param .u32 _Z34floyd_warshall_block_kernel_phase1iiPi_param_0,
	.param .u32 _Z34floyd_warshall_block_kernel_phase1iiPi_param_1,
	.param .u64 .ptr .align 1 _Z34floyd_warshall_block_kernel_phase1iiPi_param_2
)
{
	.reg .b32 	%r<184>;
	.reg .b64 	%rd<5>;
	// demoted variable
	.shared .align 4 .b8 _ZZ34floyd_warshall_block_kernel_phase1iiPiE1C[4096];
	ld.param.u32 	%r1, [_Z34floyd_warshall_block_kernel_phase1iiPi_param_0];
	ld.param.u32 	%r2, [_Z34floyd_warshall_block_kernel_phase1iiPi_param_1];
	ld.param.u64 	%rd1, [_Z34floyd_warshall_block_kernel_phase1iiPi_param_2];
	cvta.to.global.u64 	%rd2, %rd1;
	mov.u32 	%r3, %tid.y;
	mov.u32 	%r4, %tid.x;
	shl.b32 	%r5, %r2, 5;
	add.s32 	%r6, %r5, %r3;
	add.s32 	%r7, %r5, %r4;
	mad.lo.s32 	%r8, %r6, %r1, %r7;
	mul.wide.u32 	%rd3, %r8, 4;
	add.s64 	%rd4, %rd2, %rd3;
	ld.global.u32 	%r9, [%rd4];
	shl.b32 	%r10, %r3, 5;
	add.s32 	%r11, %r10, %r4;
	shl.b32 	%r12, %r11, 2;
	mov.u32 	%r13, _ZZ34floyd_warshall_block_kernel_phase1iiPiE1C;
	add.s32 	%r14, %r13, %r12;
	st.shared.u32 	[%r14], %r9;
	bar.sync 	0;
	shl.b32 	%r15, %r4, 5;
	add.s32 	%r16, %r15, %r3;
	shl.b32 	%r17, %r16, 2;
	add.s32 	%r18, %r13, %r17;
	shl.b32 	%r19, %r4, 7;
	add.s32 	%r20, %r13, %r19;
	ld.shared.u32 	%r21, [%r20];
	shl.b32 	%r22, %r3, 2;
	add.s32 	%r23, %r13, %r22;
	ld.shared.u32 	%r24, [%r23];
	add.s32 	%r25, %r24, %r21;
	ld.shared.u32 	%r26, [%r18];
	min.s32 	%r27, %r26, %r25;
	st.shared.u32 	[%r18], %r27;
	bar.sync 	0;
	ld.shared.u32 	%r28, [%r20+4];
	ld.shared.u32 	%r29, [%r23+128];
	add.s32 	%r30, %r29, %r28;
	ld.shared.u32 	%r31, [%r18];
	min.s32 	%r32, %r31, %r30;
	st.shared.u32 	[%r18], %r32;
	bar.sync 	0;
	ld.shared.u32 	%r33, [%r20+8];
	ld.shared.u32 	%r34, [%r23+256];
	add.s32 	%r35, %r34, %r33;
	ld.shared.u32 	%r36, [%r18];
	min.s32 	%r37, %r36, %r35;
	st.shared.u32 	[%r18], %r37;
	bar.sync 	0;
	ld.shared.u32 	%r38, [%r20+12];
	ld.shared.u32 	%r39, [%r23+384];
	add.s32 	%r40, %r39, %r38;
	ld.shared.u32 	%r41, [%r18];
	min.s32 	%r42, %r41, %r40;
	st.shared.u32 	[%r18], %r42;
	bar.sync 	0;
	ld.shared.u32 	%r43, [%r20+16];
	ld.shared.u32 	%r44, [%r23+512];
	add.s32 	%r45, %r44, %r43;
	ld.shared.u32 	%r46, [%r18];
	min.s32 	%r47, %r46, %r45;
	st.shared.u32 	[%r18], %r47;
	bar.sync 	0;
	ld.shared.u32 	%r48, [%r20+20];
	ld.shared.u32 	%r49, [%r23+640];
	add.s32 	%r50, %r49, %r48;
	ld.shared.u32 	%r51, [%r18];
	min.s32 	%r52, %r51, %r50;
	st.shared.u32 	[%r18], %r52;
	bar.sync 	0;
	ld.shared.u32 	%r53, [%r20+24];
	ld.shared.u32 	%r54, [%r23+768];
	add.s32 	%r55, %r54, %r53;
	ld.shared.u32 	%r56, [%r18];
	min.s32 	%r57, %r56, %r55;
	st.shared.u32 	[%r18], %r57;
	bar.sync 	0;
	ld.shared.u32 	%r58, [%r20+28];
	ld.shared.u32 	%r59, [%r23+896];
	add.s32 	%r60, %r59, %r58;
	ld.shared.u32 	%r61, [%r18];
	min.s32 	%r62, %r61, %r60;
	st.shared.u32 	[%r18], %r62;
	bar.sync 	0;
	ld.shared.u32 	%r63, [%r20+32];
	ld.shared.u32 	%r64, [%r23+1024];
	add.s32 	%r65, %r64, %r63;
	ld.shared.u32 	%r66, [%r18];
	min.s32 	%r67, %r66, %r65;
	st.shared.u32 	[%r18], %r67;
	bar.sync 	0;
	ld.shared.u32 	%r68, [%r20+36];
	ld.shared.u32 	%r69, [%r23+1152];
	add.s32 	%r70, %r69, %r68;
	ld.shared.u32 	%r71, [%r18];
	min.s32 	%r72, %r71, %r70;
	st.shared.u32 	[%r18], %r72;
	bar.sync 	0;
	ld.shared.u32 	%r73, [%r20+40];
	ld.shared.u32 	%r74, [%r23+1280];
	add.s32 	%r75, %r74, %r73;
	ld.shared.u32 	%r76, [%r18];
	min.s32 	%r77, %r76, %r75;
	st.shared.u32 	[%r18], %r77;
	bar.sync 	0;
	ld.shared.u32 	%r78, [%r20+44];
	ld.shared.u32 	%r79, [%r23+1408];
	add.s32 	%r80, %r79, %r78;
	ld.shared.u32 	%r81, [%r18];
	min.s32 	%r82, %r81, %r80;
	st.shared.u32 	[%r18], %r82;
	bar.sync 	0;
	ld.shared.u32 	%r83, [%r20+48];
	ld.shared.u32 	%r84, [%r23+1536];
	add.s32 	%r85, %r84, %r83;
	ld.shared.u32 	%r86, [%r18];
	min.s32 	%r87, %r86, %r85;
	st.shared.u32 	[%r18], %r87;
	bar.sync 	0;
	ld.shared.u32 	%r88, [%r20+52];
	ld.shared.u32 	%r89, [%r23+1664];
	add.s32 	%r90, %r89, %r88;
	ld.shared.u32 	%r91, [%r18];
	min.s32 	%r92, %r91, %r90;
	st.shared.u32 	[%r18], %r92;
	bar.sync 	0;
	ld.shared.u32 	%r93, [%r20+56];
	ld.shared.u32 	%r94, [%r23+1792];
	add.s32 	%r95, %r94, %r93;
	ld.shared.u32 	%r96, [%r18];
	min.s32 	%r97, %r96, %r95;
	st.shared.u32 	[%r18], %r97;
	bar.sync 	0;
	ld.shared.u32 	%r98, [%r20+60];
	ld.shared.u32 	%r99, [%r23+1920];
	add.s32 	%r100, %r99, %r98;
	ld.shared.u32 	%r101, [%r18];
	min.s32 	%r102, %r101, %r100;
	st.shared.u32 	[%r18], %r102;
	bar.sync 	0;
	ld.shared.u32 	%r103, [%r20+64];
	ld.shared.u32 	%r104, [%r23+2048];
	add.s32 	%r105, %r104, %r103;
	ld.shared.u32 	%r106, [%r18];
	min.s32 	%r107, %r106, %r105;
	st.shared.u32 	[%r18], %r107;
	bar.sync 	0;
	ld.shared.u32 	%r108, [%r20+68];
	ld.shared.u32 	%r109, [%r23+2176];
	add.s32 	%r110, %r109, %r108;
	ld.shared.u32 	%r111, [%r18];
	min.s32 	%r112, %r111, %r110;
	st.shared.u32 	[%r18], %r112;
	bar.sync 	0;
	ld.shared.u32 	%r113, [%r20+72];
	ld.shared.u32 	%r114, [%r23+2304];
	add.s32 	%r115, %r114, %r113;
	ld.shared.u32 	%r116, [%r18];
	min.s32 	%r117, %r116, %r115;
	st.shared.u32 	[%r18], %r117;
	bar.sync 	0;
	ld.shared.u32 	%r118, [%r20+76];
	ld.shared.u32 	%r119, [%r23+2432];
	add.s32 	%r120, %r119, %r118;
	ld.shared.u32 	%r121, [%r18];
	min.s32 	%r122, %r121, %r120;
	st.shared.u32 	[%r18], %r122;
	bar.sync 	0;
	ld.shared.u32 	%r123, [%r20+80];
	ld.shared.u32 	%r124, [%r23+2560];
	add.s32 	%r125, %r124, %r123;
	ld.shared.u32 	%r126, [%r18];
	min.s32 	%r127, %r126, %r125;
	st.shared.u32 	[%r18], %r127;
	bar.sync 	0;
	ld.shared.u32 	%r128, [%r20+84];
	ld.shared.u32 	%r129, [%r23+2688];
	add.s32 	%r130, %r129, %r128;
	ld.shared.u32 	%r131, [%r18];
	min.s32 	%r132, %r131, %r130;
	st.shared.u32 	[%r18], %r132;
	bar.sync 	0;
	ld.shared.u32 	%r133, [%r20+88];
	ld.shared.u32 	%r134, [%r23+2816];
	add.s32 	%r135, %r134, %r133;
	ld.shared.u32 	%r136, [%r18];
	min.s32 	%r137, %r136, %r135;
	st.shared.u32 	[%r18], %r137;
	bar.sync 	0;
	ld.shared.u32 	%r138, [%r20+92];
	ld.shared.u32 	%r139, [%r23+2944];
	add.s32 	%r140, %r139, %r138;
	ld.shared.u32 	%r141, [%r18];
	min.s32 	%r142, %r141, %r140;
	st.shared.u32 	[%r18], %r142;
	bar.sync 	0;
	ld.shared.u32 	%r143, [%r20+96];
	ld.shared.u32 	%r144, [%r23+3072];
	add.s32 	%r145, %r144, %r143;
	ld.shared.u32 	%r146, [%r18];
	min.s32 	%r147, %r146, %r145;
	st.shared.u32 	[%r18], %r147;
	bar.sync 	0;
	ld.shared.u32 	%r148, [%r20+100];
	ld.shared.u32 	%r149, [%r23+3200];
	add.s32 	%r150, %r149, %r148;
	ld.shared.u32 	%r151, [%r18];
	min.s32 	%r152, %r151, %r150;
	st.shared.u32 	[%r18], %r152;
	bar.sync 	0;
	ld.shared.u32 	%r153, [%r20+104];
	ld.shared.u32 	%r154, [%r23+3328];
	add.s32 	%r155, %r154, %r153;
	ld.shared.u32 	%r156, [%r18];
	min.s32 	%r157, %r156, %r155;
	st.shared.u32 	[%r18], %r157;
	bar.sync 	0;
	ld.shared.u32 	%r158, [%r20+108];
	ld.shared.u32 	%r159, [%r23+3456];
	add.s32 	%r160, %r159, %r158;
	ld.shared.u32 	%r161, [%r18];
	min.s32 	%r162, %r161, %r160;
	st.shared.u32 	[%r18], %r162;
	bar.sync 	0;
	ld.shared.u32 	%r163, [%r20+112];
	ld.shared.u32 	%r164, [%r23+3584];
	add.s32 	%r165, %r164, %r163;
	ld.shared.u32 	%r166, [%r18];
	min.s32 	%r167, %r166, %r165;
	st.shared.u32 	[%r18], %r167;
	bar.sync 	0;
	ld.shared.u32 	%r168, [%r20+116];
	ld.shared.u32 	%r169, [%r23+3712];
	add.s32 	%r170, %r169, %r168;
	ld.shared.u32 	%r171, [%r18];
	min.s32 	%r172, %r171, %r170;
	st.shared.u32 	[%r18], %r172;
	bar.sync 	0;
	ld.shared.u32 	%r173, [%r20+120];
	ld.shared.u32 	%r174, [%r23+3840];
	add.s32 	%r175, %r174, %r173;
	ld.shared.u32 	%r176, [%r18];
	min.s32 	%r177, %r176, %r175;
	st.shared.u32 	[%r18], %r177;
	bar.sync 	0;
	ld.shared.u32 	%r178, [%r20+124];
	ld.shared.u32 	%r179, [%r23+3968];
	add.s32 	%r180, %r179, %r178;
	ld.shared.u32 	%r181, [%r18];
	min.s32 	%r182, %r181, %r180;
	st.shared.u32 	[%r18], %r182;
	bar.sync 	0;
	ld.shared.u32 	%r183, [%r14];
	st.global.u32 	[%rd4], %r183;
	ret;

}
	// .globl	_Z34floyd_warshall_block_kernel_phase2iiPi
.visible .entry _Z34floyd_warshall_block_kernel_phase2iiPi(
	.param .u32 _Z34floyd_warshall_block_kernel_phase2iiPi_param_0,
	.param .u32 _Z34floyd_warshall_block_kernel_phase2iiPi_param_1,
	.param .u64 .ptr .align 1 _Z34floyd_warshall_block_kernel_phase2iiPi_param_2
)
{
	.reg .b32 	%r<358>;
	.reg .b64 	%rd<9>;
	// demoted variable
	.shared .align 4 .b8 _ZZ34floyd_warshall_block_kernel_phase2iiPiE1B[4096];
	// demoted variable
	.shared .align 4 .b8 _ZZ34floyd_warshall_block_kernel_phase2iiPiE1C[4096];
	ld.param.u32 	%r1, [_Z34floyd_warshall_block_kernel_phase2iiPi_param_0];
	ld.param.u32 	%r2, [_Z34floyd_warshall_block_kernel_phase2iiPi_param_1];
	ld.param.u64 	%rd1, [_Z34floyd_warshall_block_kernel_phase2iiPi_param_2];
	cvta.to.global.u64 	%rd2, %rd1;
	mov.u32 	%r3, %ctaid.x;
	mov.u32 	%r4, %tid.y;
	mov.u32 	%r5, %tid.x;
	shl.b32 	%r6, %r3, 5;
	add.s32 	%r7, %r6, %r4;
	shl.b32 	%r8, %r2, 5;
	add.s32 	%r9, %r8, %r5;
	mad.lo.s32 	%r10, %r7, %r1, %r9;
	mul.wide.u32 	%rd3, %r10, 4;
	add.s64 	%rd4, %rd2, %rd3;
	ld.global.u32 	%r11, [%rd4];
	shl.b32 	%r12, %r4, 5;
	add.s32 	%r13, %r12, %r5;
	shl.b32 	%r14, %r13, 2;
	mov.u32 	%r15, _ZZ34floyd_warshall_block_kernel_phase2iiPiE1C;
	add.s32 	%r16, %r15, %r14;
	st.shared.u32 	[%r16], %r11;
	add.s32 	%r17, %r8, %r4;
	mul.lo.s32 	%r18, %r17, %r1;
	add.s32 	%r19, %r18, %r9;
	mul.wide.u32 	%rd5, %r19, 4;
	add.s64 	%rd6, %rd2, %rd5;
	ld.global.u32 	%r20, [%rd6];
	mov.u32 	%r21, _ZZ34floyd_warshall_block_kernel_phase2iiPiE1B;
	add.s32 	%r22, %r21, %r14;
	st.shared.u32 	[%r22], %r20;
	bar.sync 	0;
	shl.b32 	%r23, %r5, 5;
	add.s32 	%r24, %r23, %r4;
	shl.b32 	%r25, %r24, 2;
	add.s32 	%r26, %r15, %r25;
	shl.b32 	%r27, %r5, 7;
	add.s32 	%r28, %r15, %r27;
	ld.shared.u32 	%r29, [%r28];
	shl.b32 	%r30, %r4, 2;
	add.s32 	%r31, %r21, %r30;
	ld.shared.u32 	%r32, [%r31];
	add.s32 	%r33, %r32, %r29;
	ld.shared.u32 	%r34, [%r26];
	min.s32 	%r35, %r34, %r33;
	st.shared.u32 	[%r26], %r35;
	bar.sync 	0;
	ld.shared.u32 	%r36, [%r28+4];
	ld.shared.u32 	%r37, [%r31+128];
	add.s32 	%r38, %r37, %r36;
	ld.shared.u32 	%r39, [%r26];
	min.s32 	%r40, %r39, %r38;
	st.shared.u32 	[%r26], %r40;
	bar.sync 	0;
	ld.shared.u32 	%r41, [%r28+8];
	ld.shared.u32 	%r42, [%r31+256];
	add.s32 	%r43, %r42, %r41;
	ld.shared.u32 	%r44, [%r26];
	min.s32 	%r45, %r44, %r43;
	st.shared.u32 	[%r26], %r45;
	bar.sync 	0;
	ld.shared.u32 	%r46, [%r28+12];
	ld.shared.u32 	%r47, [%r31+384];
	add.s32 	%r48, %r47, %r46;
	ld.shared.u32 	%r49, [%r26];
	min.s32 	%r50, %r49, %r48;
	st.shared.u32 	[%r26], %r50;
	bar.sync 	0;
	ld.shared.u32 	%r51, [%r28+16];
	ld.shared.u32 	%r52, [%r31+512];
	add.s32 	%r53, %r52, %r51;
	ld.shared.u32 	%r54, [%r26];
	min.s32 	%r55, %r54, %r53;
	st.shared.u32 	[%r26], %r55;
	bar.sync 	0;
	ld.shared.u32 	%r56, [%r28+20];
	ld.shared.u32 	%r57, [%r31+640];
	add.s32 	%r58, %r57, %r56;
	ld.shared.u32 	%r59, [%r26];
	min.s32 	%r60, %r59, %r58;
	st.shared.u32 	[%r26], %r60;
	bar.sync 	0;
	ld.shared.u32 	%r61, [%r28+24];
	ld.shared.u32 	%r62, [%r31+768];
	add.s32 	%r63, %r62, %r61;
	ld.shared.u32 	%r64, [%r26];
	min.s32 	%r65, %r64, %r63;
	st.shared.u32 	[%r26], %r65;
	bar.sync 	0;
	ld.shared.u32 	%r66, [%r28+28];
	ld.shared.u32 	%r67, [%r31+896];
	add.s32 	%r68, %r67, %r66;
	ld.shared.u32 	%r69, [%r26];
	min.s32 	%r70, %r69, %r68;
	st.shared.u32 	[%r26], %r70;
	bar.sync 	0;
	ld.shared.u32 	%r71, [%r28+32];
	ld.shared.u32 	%r72, [%r31+1024];
	add.s32 	%r73, %r72, %r71;
	ld.shared.u32 	%r74, [%r26];
	min.s32 	%r75, %r74, %r73;
	st.shared.u32 	[%r26], %r75;
	bar.sync 	0;
	ld.shared.u32 	%r76, [%r28+36];
	ld.shared.u32 	%r77, [%r31+1152];
	add.s32 	%r78, %r77, %r76;
	ld.shared.u32 	%r79, [%r26];
	min.s32 	%r80, %r79, %r78;
	st.shared.u32 	[%r26], %r80;
	bar.sync 	0;
	ld.shared.u32 	%r81, [%r28+40];
	ld.shared.u32 	%r82, [%r31+1280];
	add.s32 	%r83, %r82, %r81;
	ld.shared.u32 	%r84, [%r26];
	min.s32 	%r85, %r84, %r83;
	st.shared.u32 	[%r26], %r85;
	bar.sync 	0;
	ld.shared.u32 	%r86, [%r28+44];
	ld.shared.u32 	%r87, [%r31+1408];
	add.s32 	%r88, %r87, %r86;
	ld.shared.u32 	%r89, [%r26];
	min.s32 	%r90, %r89, %r88;
	st.shared.u32 	[%r26], %r90;
	bar.sync 	0;
	ld.shared.u32 	%r91, [%r28+48];
	ld.shared.u32 	%r92, [%r31+1536];
	add.s32 	%r93, %r92, %r91;
	ld.shared.u32 	%r94, [%r26];
	min.s32 	%r95, %r94, %r93;
	st.shared.u32 	[%r26], %r95;
	bar.sync 	0;
	ld.shared.u32 	%r96, [%r28+52];
	ld.shared.u32 	%r97, [%r31+1664];
	add.s32 	%r98, %r97, %r96;
	ld.shared.u32 	%r99, [%r26];
	min.s32 	%r100, %r99, %r98;
	st.shared.u32 	[%r26], %r100;
	bar.sync 	0;
	ld.shared.u32 	%r101, [%r28+56];
	ld.shared.u32 	%r102, [%r31+1792];
	add.s32 	%r103, %r102, %r101;
	ld.shared.u32 	%r104, [%r26];
	min.s32 	%r105, %r104, %r103;
	st.shared.u32 	[%r26], %r105;
	bar.sync 	0;
	ld.shared.u32 	%r106, [%r28+60];
	ld.shared.u32 	%r107, [%r31+1920];
	add.s32 	%r108, %r107, %r106;
	ld.shared.u32 	%r109, [%r26];
	min.s32 	%r110, %r109, %r108;
	st.shared.u32 	[%r26], %r110;
	bar.sync 	0;
	ld.shared.u32 	%r111, [%r28+64];
	ld.shared.u32 	%r112, [%r31+2048];
	add.s32 	%r113, %r112, %r111;
	ld.shared.u32 	%r114, [%r26];
	min.s32 	%r115, %r114, %r113;
	st.shared.u32 	[%r26], %r115;
	bar.sync 	0;
	ld.shared.u32 	%r116, [%r28+68];
	ld.shared.u32 	%r117, [%r31+2176];
	add.s32 	%r118, %r117, %r116;
	ld.shared.u32 	%r119, [%r26];
	min.s32 	%r120, %r119, %r118;
	st.shared.u32 	[%r26], %r120;
	bar.sync 	0;
	ld.shared.u32 	%r121, [%r28+72];
	ld.shared.u32 	%r122, [%r31+2304];
	add.s32 	%r123, %r122, %r121;
	ld.shared.u32 	%r124, [%r26];
	min.s32 	%r125, %r124, %r123;
	st.shared.u32 	[%r26], %r125;
	bar.sync 	0;
	ld.shared.u32 	%r126, [%r28+76];
	ld.shared.u32 	%r127, [%r31+2432];
	add.s32 	%r128, %r127, %r126;
	ld.shared.u32 	%r129, [%r26];
	min.s32 	%r130, %r129, %r128;
	st.shared.u32 	[%r26], %r130;
	bar.sync 	0;
	ld.shared.u32 	%r131, [%r28+80];
	ld.shared.u32 	%r132, [%r31+2560];
	add.s32 	%r133, %r132, %r131;
	ld.shared.u32 	%r134, [%r26];
	min.s32 	%r135, %r134, %r133;
	st.shared.u32 	[%r26], %r135;
	bar.sync 	0;
	ld.shared.u32 	%r136, [%r28+84];
	ld.shared.u32 	%r137, [%r31+2688];
	add.s32 	%r138, %r137, %r136;
	ld.shared.u32 	%r139, [%r26];
	min.s32 	%r140, %r139, %r138;
	st.shared.u32 	[%r26], %r140;
	bar.sync 	0;
	ld.shared.u32 	%r141, [%r28+88];
	ld.shared.u32 	%r142, [%r31+2816];
	add.s32 	%r143, %r142, %r141;
	ld.shared.u32 	%r144, [%r26];
	min.s32 	%r145, %r144, %r143;
	st.shared.u32 	[%r26], %r145;
	bar.sync 	0;
	ld.shared.u32 	%r146, [%r28+92];
	ld.shared.u32 	%r147, [%r31+2944];
	add.s32 	%r148, %r147, %r146;
	ld.shared.u32 	%r149, [%r26];
	min.s32 	%r150, %r149, %r148;
	st.shared.u32 	[%r26], %r150;
	bar.sync 	0;
	ld.shared.u32 	%r151, [%r28+96];
	ld.shared.u32 	%r152, [%r31+3072];
	add.s32 	%r153, %r152, %r151;
	ld.shared.u32 	%r154, [%r26];
	min.s32 	%r155, %r154, %r153;
	st.shared.u32 	[%r26], %r155;
	bar.sync 	0;
	ld.shared.u32 	%r156, [%r28+100];
	ld.shared.u32 	%r157, [%r31+3200];
	add.s32 	%r158, %r157, %r156;
	ld.shared.u32 	%r159, [%r26];
	min.s32 	%r160, %r159, %r158;
	st.shared.u32 	[%r26], %r160;
	bar.sync 	0;
	ld.shared.u32 	%r161, [%r28+104];
	ld.shared.u32 	%r162, [%r31+3328];
	add.s32 	%r163, %r162, %r161;
	ld.shared.u32 	%r164, [%r26];
	min.s32 	%r165, %r164, %r163;
	st.shared.u32 	[%r26], %r165;
	bar.sync 	0;
	ld.shared.u32 	%r166, [%r28+108];
	ld.shared.u32 	%r167, [%r31+3456];
	add.s32 	%r168, %r167, %r166;
	ld.shared.u32 	%r169, [%r26];
	min.s32 	%r170, %r169, %r168;
	st.shared.u32 	[%r26], %r170;
	bar.sync 	0;
	ld.shared.u32 	%r171, [%r28+112];
	ld.shared.u32 	%r172, [%r31+3584];
	add.s32 	%r173, %r172, %r171;
	ld.shared.u32 	%r174, [%r26];
	min.s32 	%r175, %r174, %r173;
	st.shared.u32 	[%r26], %r175;
	bar.sync 	0;
	ld.shared.u32 	%r176, [%r28+116];
	ld.shared.u32 	%r177, [%r31+3712];
	add.s32 	%r178, %r177, %r176;
	ld.shared.u32 	%r179, [%r26];
	min.s32 	%r180, %r179, %r178;
	st.shared.u32 	[%r26], %r180;
	bar.sync 	0;
	ld.shared.u32 	%r181, [%r28+120];
	ld.shared.u32 	%r182, [%r31+3840];
	add.s32 	%r183, %r182, %r181;
	ld.shared.u32 	%r184, [%r26];
	min.s32 	%r185, %r184, %r183;
	st.shared.u32 	[%r26], %r185;
	bar.sync 	0;
	ld.shared.u32 	%r186, [%r28+124];
	ld.shared.u32 	%r187, [%r31+3968];
	add.s32 	%r188, %r187, %r186;
	ld.shared.u32 	%r189, [%r26];
	min.s32 	%r190, %r189, %r188;
	st.shared.u32 	[%r26], %r190;
	bar.sync 	0;
	ld.shared.u32 	%r191, [%r16];
	st.global.u32 	[%rd4], %r191;
	add.s32 	%r192, %r6, %r5;
	add.s32 	%r193, %r192, %r18;
	mul.wide.u32 	%rd7, %r193, 4;
	add.s64 	%rd8, %rd2, %rd7;
	ld.global.u32 	%r194, [%rd8];
	st.shared.u32 	[%r16], %r194;
	bar.sync 	0;
	add.s32 	%r195, %r21, %r27;
	ld.shared.u32 	%r196, [%r195];
	add.s32 	%r197, %r15, %r30;
	ld.shared.u32 	%r198, [%r197];
	add.s32 	%r199, %r198, %r196;
	ld.shared.u32 	%r200, [%r26];
	min.s32 	%r201, %r200, %r199;
	st.shared.u32 	[%r26], %r201;
	bar.sync 	0;
	ld.shared.u32 	%r202, [%r195+4];
	ld.shared.u32 	%r203, [%r197+128];
	add.s32 	%r204, %r203, %r202;
	ld.shared.u32 	%r205, [%r26];
	min.s32 	%r206, %r205, %r204;
	st.shared.u32 	[%r26], %r206;
	bar.sync 	0;
	ld.shared.u32 	%r207, [%r195+8];
	ld.shared.u32 	%r208, [%r197+256];
	add.s32 	%r209, %r208, %r207;
	ld.shared.u32 	%r210, [%r26];
	min.s32 	%r211, %r210, %r209;
	st.shared.u32 	[%r26], %r211;
	bar.sync 	0;
	ld.shared.u32 	%r212, [%r195+12];
	ld.shared.u32 	%r213, [%r197+384];
	add.s32 	%r214, %r213, %r212;
	ld.shared.u32 	%r215, [%r26];
	min.s32 	%r216, %r215, %r214;
	st.shared.u32 	[%r26], %r216;
	bar.sync 	0;
	ld.shared.u32 	%r217, [%r195+16];
	ld.shared.u32 	%r218, [%r197+512];
	add.s32 	%r219, %r218, %r217;
	ld.shared.u32 	%r220, [%r26];
	min.s32 	%r221, %r220, %r219;
	st.shared.u32 	[%r26], %r221;
	bar.sync 	0;
	ld.shared.u32 	%r222, [%r195+20];
	ld.shared.u32 	%r223, [%r197+640];
	add.s32 	%r224, %r223, %r222;
	ld.shared.u32 	%r225, [%r26];
	min.s32 	%r226, %r225, %r224;
	st.shared.u32 	[%r26], %r226;
	bar.sync 	0;
	ld.shared.u32 	%r227, [%r195+24];
	ld.shared.u32 	%r228, [%r197+768];
	add.s32 	%r229, %r228, %r227;
	ld.shared.u32 	%r230, [%r26];
	min.s32 	%r231, %r230, %r229;
	st.shared.u32 	[%r26], %r231;
	bar.sync 	0;
	ld.shared.u32 	%r232, [%r195+28];
	ld.shared.u32 	%r233, [%r197+896];
	add.s32 	%r234, %r233, %r232;
	ld.shared.u32 	%r235, [%r26];
	min.s32 	%r236, %r235, %r234;
	st.shared.u32 	[%r26], %r236;
	bar.sync 	0;
	ld.shared.u32 	%r237, [%r195+32];
	ld.shared.u32 	%r238, [%r197+1024];
	add.s32 	%r239, %r238, %r237;
	ld.shared.u32 	%r240, [%r26];
	min.s32 	%r241, %r240, %r239;
	st.shared.u32 	[%r26], %r241;
	bar.sync 	0;
	ld.shared.u32 	%r242, [%r195+36];
	ld.shared.u32 	%r243, [%r197+1152];
	add.s32 	%r244, %r243, %r242;
	ld.shared.u32 	%r245, [%r26];
	min.s32 	%r246, %r245, %r244;
	st.shared.u32 	[%r26], %r246;
	bar.sync 	0;
	ld.shared.u32 	%r247, [%r195+40];
	ld.shared.u32 	%r248, [%r197+1280];
	add.s32 	%r249, %r248, %r247;
	ld.shared.u32 	%r250, [%r26];
	min.s32 	%r251, %r250, %r249;
	st.shared.u32 	[%r26], %r251;
	bar.sync 	0;
	ld.shared.u32 	%r252, [%r195+44];
	ld.shared.u32 	%r253, [%r197+1408];
	add.s32 	%r254, %r253, %r252;
	ld.shared.u32 	%r255, [%r26];
	min.s32 	%r256, %r255, %r254;
	st.shared.u32 	[%r26], %r256;
	bar.sync 	0;
	ld.shared.u32 	%r257, [%r195+48];
	ld.shared.u32 	%r258, [%r197+1536];
	add.s32 	%r259, %r258, %r257;
	ld.shared.u32 	%r260, [%r26];
	min.s32 	%r261, %r260, %r259;
	st.shared.u32 	[%r26], %r261;
	bar.sync 	0;
	ld.shared.u32 	%r262, [%r195+52];
	ld.shared.u32 	%r263, [%r197+1664];
	add.s32 	%r264, %r263, %r262;
	ld.shared.u32 	%r265, [%r26];
	min.s32 	%r266, %r265, %r264;
	st.shared.u32 	[%r26], %r266;
	bar.sync 	0;
	ld.shared.u32 	%r267, [%r195+56];
	ld.shared.u32 	%r268, [%r197+1792];
	add.s32 	%r269, %r268, %r267;
	ld.shared.u32 	%r270, [%r26];
	min.s32 	%r271, %r270, %r269;
	st.shared.u32 	[%r26], %r271;
	bar.sync 	0;
	ld.shared.u32 	%r272, [%r195+60];
	ld.shared.u32 	%r273, [%r197+1920];
	add.s32 	%r274, %r273, %r272;
	ld.shared.u32 	%r275, [%r26];
	min.s32 	%r276, %r275, %r274;
	st.shared.u32 	[%r26], %r276;
	bar.sync 	0;
	ld.shared.u32 	%r277, [%r195+64];
	ld.shared.u32 	%r278, [%r197+2048];
	add.s32 	%r279, %r278, %r277;
	ld.shared.u32 	%r280, [%r26];
	min.s32 	%r281, %r280, %r279;
	st.shared.u32 	[%r26], %r281;
	bar.sync 	0;
	ld.shared.u32 	%r282, [%r195+68];
	ld.shared.u32 	%r283, [%r197+2176];
	add.s32 	%r284, %r283, %r282;
	ld.shared.u32 	%r285, [%r26];
	min.s32 	%r286, %r285, %r284;
	st.shared.u32 	[%r26], %r286;
	bar.sync 	0;
	ld.shared.u32 	%r287, [%r195+72];
	ld.shared.u32 	%r288, [%r197+2304];
	add.s32 	%r289, %r288, %r287;
	ld.shared.u32 	%r290, [%r26];
	min.s32 	%r291, %r290, %r289;
	st.shared.u32 	[%r26], %r291;
	bar.sync 	0;
	ld.shared.u32 	%r292, [%r195+76];
	ld.shared.u32 	%r293, [%r197+2432];
	add.s32 	%r294, %r293, %r292;
	ld.shared.u32 	%r295, [%r26];
	min.s32 	%r296, %r295, %r294;
	st.shared.u32 	[%r26], %r296;
	bar.sync 	0;
	ld.shared.u32 	%r297, [%r195+80];
	ld.shared.u32 	%r298, [%r197+2560];
	add.s32 	%r299, %r298, %r297;
	ld.shared.u32 	%r300, [%r26];
	min.s32 	%r301, %r300, %r299;
	st.shared.u32 	[%r26], %r301;
	bar.sync 	0;
	ld.shared.u32 	%r302, [%r195+84];
	ld.shared.u32 	%r303, [%r197+2688];
	add.s32 	%r304, %r303, %r302;
	ld.shared.u32 	%r305, [%r26];
	min.s32 	%r306, %r305, %r304;
	st.shared.u32 	[%r26], %r306;
	bar.sync 	0;
	ld.shared.u32 	%r307, [%r195+88];
	ld.shared.u32 	%r308, [%r197+2816];
	add.s32 	%r309, %r308, %r307;
	ld.shared.u32 	%r310, [%r26];
	min.s32 	%r311, %r310, %r309;
	st.shared.u32 	[%r26], %r311;
	bar.sync 	0;
	ld.shared.u32 	%r312, [%r195+92];
	ld.shared.u32 	%r313, [%r197+2944];
	add.s32 	%r314, %r313, %r312;
	ld.shared.u32 	%r315, [%r26];
	min.s32 	%r316, %r315, %r314;
	st.shared.u32 	[%r26], %r316;
	bar.sync 	0;
	ld.shared.u32 	%r317, [%r195+96];
	ld.shared.u32 	%r318, [%r197+3072];
	add.s32 	%r319, %r318, %r317;
	ld.shared.u32 	%r320, [%r26];
	min.s32 	%r321, %r320, %r319;
	st.shared.u32 	[%r26], %r321;
	bar.sync 	0;
	ld.shared.u32 	%r322, [%r195+100];
	ld.shared.u32 	%r323, [%r197+3200];
	add.s32 	%r324, %r323, %r322;
	ld.shared.u32 	%r325, [%r26];
	min.s32 	%r326, %r325, %r324;
	st.shared.u32 	[%r26], %r326;
	bar.sync 	0;
	ld.shared.u32 	%r327, [%r195+104];
	ld.shared.u32 	%r328, [%r197+3328];
	add.s32 	%r329, %r328, %r327;
	ld.shared.u32 	%r330, [%r26];
	min.s32 	%r331, %r330, %r329;
	st.shared.u32 	[%r26], %r331;
	bar.sync 	0;
	ld.shared.u32 	%r332, [%r195+108];
	ld.shared.u32 	%r333, [%r197+3456];
	add.s32 	%r334, %r333, %r332;
	ld.shared.u32 	%r335, [%r26];
	min.s32 	%r336, %r335, %r334;
	st.shared.u32 	[%r26], %r336;
	bar.sync 	0;
	ld.shared.u32 	%r337, [%r195+112];
	ld.shared.u32 	%r338, [%r197+3584];
	add.s32 	%r339, %r338, %r337;
	ld.shared.u32 	%r340, [%r26];
	min.s32 	%r341, %r340, %r339;
	st.shared.u32 	[%r26], %r341;
	bar.sync 	0;
	ld.shared.u32 	%r342, [%r195+116];
	ld.shared.u32 	%r343, [%r197+3712];
	add.s32 	%r344, %r343, %r342;
	ld.shared.u32 	%r345, [%r26];
	min.s32 	%r346, %r345, %r344;
	st.shared.u32 	[%r26], %r346;
	bar.sync 	0;
	ld.shared.u32 	%r347, [%r195+120];
	ld.shared.u32 	%r348, [%r197+3840];
	add.s32 	%r349, %r348, %r347;
	ld.shared.u32 	%r350, [%r26];
	min.s32 	%r351, %r350, %r349;
	st.shared.u32 	[%r26], %r351;
	bar.sync 	0;
	ld.shared.u32 	%r352, [%r195+124];
	ld.shared.u32 	%r353, [%r197+3968];
	add.s32 	%r354, %r353, %r352;
	ld.shared.u32 	%r355, [%r26];
	min.s32 	%r356, %r355, %r354;
	st.shared.u32 	[%r26], %r356;
	bar.sync 	0;
	ld.shared.u32 	%r357, [%r16];
	st.global.u32 	[%rd8], %r357;
	ret;

}
	// .globl	_Z34floyd_warshall_block_kernel_phase3iiPiii
.visible .entry _Z34floyd_warshall_block_kernel_phase3iiPiii(
	.param .u32 _Z34floyd_warshall_block_kernel_phase3iiPiii_param_0,
	.param .u32 _Z34floyd_warshall_block_kernel_phase3iiPiii_param_1,
	.param .u64 .ptr .align 1 _Z34floyd_warshall_block_kernel_phase3iiPiii_param_2,
	.param .u32 _Z34floyd_warshall_block_kernel_phase3iiPiii_param_3,
	.param .u32 _Z34floyd_warshall_block_kernel_phase3iiPiii_param_4
)
{
	.reg .b32 	%r<172>;
	.reg .b64 	%rd<9>;
	// demoted variable
	.shared .align 4 .b8 _ZZ34floyd_warshall_block_kernel_phase3iiPiiiE1A[4096];
	// demoted variable
	.shared .align 4 .b8 _ZZ34floyd_warshall_block_kernel_phase3iiPiiiE1B[4096];
	// demoted variable
	.shared .align 4 .b8 _ZZ34floyd_warshall_block_kernel_phase3iiPiiiE1C[4096];
	ld.param.u32 	%r1, [_Z34floyd_warshall_block_kernel_phase3iiPiii_param_0];
	ld.param.u32 	%r2, [_Z34floyd_warshall_block_kernel_phase3iiPiii_param_1];
	ld.param.u64 	%rd1, [_Z34floyd_warshall_block_kernel_phase3iiPiii_param_2];
	ld.param.u32 	%r3, [_Z34floyd_warshall_block_kernel_phase3iiPiii_param_3];
	ld.param.u32 	%r4, [_Z34floyd_warshall_block_kernel_phase3iiPiii_param_4];
	cvta.to.global.u64 	%rd2, %rd1;
	mov.u32 	%r5, %ctaid.x;
	add.s32 	%r6, %r3, %r5;
	mov.u32 	%r7, %ctaid.y;
	add.s32 	%r8, %r4, %r7;
	mov.u32 	%r9, %tid.y;
	mov.u32 	%r10, %tid.x;
	shl.b32 	%r11, %r8, 5;
	add.s32 	%r12, %r11, %r9;
	mul.lo.s32 	%r13, %r12, %r1;
	shl.b32 	%r14, %r6, 5;
	add.s32 	%r15, %r14, %r10;
	add.s32 	%r16, %r13, %r15;
	mul.wide.u32 	%rd3, %r16, 4;
	add.s64 	%rd4, %rd2, %rd3;
	ld.global.u32 	%r17, [%rd4];
	shl.b32 	%r18, %r9, 5;
	add.s32 	%r19, %r18, %r10;
	shl.b32 	%r20, %r19, 2;
	mov.u32 	%r21, _ZZ34floyd_warshall_block_kernel_phase3iiPiiiE1C;
	add.s32 	%r22, %r21, %r20;
	st.shared.u32 	[%r22], %r17;
	shl.b32 	%r23, %r2, 5;
	add.s32 	%r24, %r23, %r10;
	add.s32 	%r25, %r24, %r13;
	mul.wide.u32 	%rd5, %r25, 4;
	add.s64 	%rd6, %rd2, %rd5;
	ld.global.u32 	%r26, [%rd6];
	shl.b32 	%r27, %r10, 5;
	add.s32 	%r28, %r27, %r9;
	shl.b32 	%r29, %r28, 2;
	mov.u32 	%r30, _ZZ34floyd_warshall_block_kernel_phase3iiPiiiE1A;
	add.s32 	%r31, %r30, %r29;
	st.shared.u32 	[%r31], %r26;
	add.s32 	%r32, %r23, %r9;
	mad.lo.s32 	%r33, %r32, %r1, %r15;
	mul.wide.u32 	%rd7, %r33, 4;
	add.s64 	%rd8, %rd2, %rd7;
	ld.global.u32 	%r34, [%rd8];
	mov.u32 	%r35, _ZZ34floyd_warshall_block_kernel_phase3iiPiiiE1B;
	add.s32 	%r36, %r35, %r20;
	st.shared.u32 	[%r36], %r34;
	bar.sync 	0;
	add.s32 	%r37, %r21, %r29;
	ld.shared.u32 	%r38, [%r37];
	shl.b32 	%r39, %r10, 2;
	add.s32 	%r40, %r30, %r39;
	ld.shared.u32 	%r41, [%r40];
	shl.b32 	%r42, %r9, 2;
	add.s32 	%r43, %r35, %r42;
	ld.shared.u32 	%r44, [%r43];
	add.s32 	%r45, %r44, %r41;
	min.s32 	%r46, %r38, %r45;
	ld.shared.u32 	%r47, [%r40+128];
	ld.shared.u32 	%r48, [%r43+128];
	add.s32 	%r49, %r48, %r47;
	min.s32 	%r50, %r46, %r49;
	ld.shared.u32 	%r51, [%r40+256];
	ld.shared.u32 	%r52, [%r43+256];
	add.s32 	%r53, %r52, %r51;
	min.s32 	%r54, %r50, %r53;
	ld.shared.u32 	%r55, [%r40+384];
	ld.shared.u32 	%r56, [%r43+384];
	add.s32 	%r57, %r56, %r55;
	min.s32 	%r58, %r54, %r57;
	ld.shared.u32 	%r59, [%r40+512];
	ld.shared.u32 	%r60, [%r43+512];
	add.s32 	%r61, %r60, %r59;
	min.s32 	%r62, %r58, %r61;
	ld.shared.u32 	%r63, [%r40+640];
	ld.shared.u32 	%r64, [%r43+640];
	add.s32 	%r65, %r64, %r63;
	min.s32 	%r66, %r62, %r65;
	ld.shared.u32 	%r67, [%r40+768];
	ld.shared.u32 	%r68, [%r43+768];
	add.s32 	%r69, %r68, %r67;
	min.s32 	%r70, %r66, %r69;
	ld.shared.u32 	%r71, [%r40+896];
	ld.shared.u32 	%r72, [%r43+896];
	add.s32 	%r73, %r72, %r71;
	min.s32 	%r74, %r70, %r73;
	ld.shared.u32 	%r75, [%r40+1024];
	ld.shared.u32 	%r76, [%r43+1024];
	add.s32 	%r77, %r76, %r75;
	min.s32 	%r78, %r74, %r77;
	ld.shared.u32 	%r79, [%r40+1152];
	ld.shared.u32 	%r80, [%r43+1152];
	add.s32 	%r81, %r80, %r79;
	min.s32 	%r82, %r78, %r81;
	ld.shared.u32 	%r83, [%r40+1280];
	ld.shared.u32 	%r84, [%r43+1280];
	add.s32 	%r85, %r84, %r83;
	min.s32 	%r86, %r82, %r85;
	ld.shared.u32 	%r87, [%r40+1408];
	ld.shared.u32 	%r88, [%r43+1408];
	add.s32 	%r89, %r88, %r87;
	min.s32 	%r90, %r86, %r89;
	ld.shared.u32 	%r91, [%r40+1536];
	ld.shared.u32 	%r92, [%r43+1536];
	add.s32 	%r93, %r92, %r91;
	min.s32 	%r94, %r90, %r93;
	ld.shared.u32 	%r95, [%r40+1664];
	ld.shared.u32 	%r96, [%r43+1664];
	add.s32 	%r97, %r96, %r95;
	min.s32 	%r98, %r94, %r97;
	ld.shared.u32 	%r99, [%r40+1792];
	ld.shared.u32 	%r100, [%r43+1792];
	add.s32 	%r101, %r100, %r99;
	min.s32 	%r102, %r98, %r101;
	ld.shared.u32 	%r103, [%r40+1920];
	ld.shared.u32 	%r104, [%r43+1920];
	add.s32 	%r105, %r104, %r103;
	min.s32 	%r106, %r102, %r105;
	ld.shared.u32 	%r107, [%r40+2048];
	ld.shared.u32 	%r108, [%r43+2048];
	add.s32 	%r109, %r108, %r107;
	min.s32 	%r110, %r106, %r109;
	ld.shared.u32 	%r111, [%r40+2176];
	ld.shared.u32 	%r112, [%r43+2176];
	add.s32 	%r113, %r112, %r111;
	min.s32 	%r114, %r110, %r113;
	ld.shared.u32 	%r115, [%r40+2304];
	ld.shared.u32 	%r116, [%r43+2304];
	add.s32 	%r117, %r116, %r115;
	min.s32 	%r118, %r114, %r117;
	ld.shared.u32 	%r119, [%r40+2432];
	ld.shared.u32 	%r120, [%r43+2432];
	add.s32 	%r121, %r120, %r119;
	min.s32 	%r122, %r118, %r121;
	ld.shared.u32 	%r123, [%r40+2560];
	ld.shared.u32 	%r124, [%r43+2560];
	add.s32 	%r125, %r124, %r123;
	min.s32 	%r126, %r122, %r125;
	ld.shared.u32 	%r127, [%r40+2688];
	ld.shared.u32 	%r128, [%r43+2688];
	add.s32 	%r129, %r128, %r127;
	min.s32 	%r130, %r126, %r129;
	ld.shared.u32 	%r131, [%r40+2816];
	ld.shared.u32 	%r132, [%r43+2816];
	add.s32 	%r133, %r132, %r131;
	min.s32 	%r134, %r130, %r133;
	ld.shared.u32 	%r135, [%r40+2944];
	ld.shared.u32 	%r136, [%r43+2944];
	add.s32 	%r137, %r136, %r135;
	min.s32 	%r138, %r134, %r137;
	ld.shared.u32 	%r139, [%r40+3072];
	ld.shared.u32 	%r140, [%r43+3072];
	add.s32 	%r141, %r140, %r139;
	min.s32 	%r142, %r138, %r141;
	ld.shared.u32 	%r143, [%r40+3200];
	ld.shared.u32 	%r144, [%r43+3200];
	add.s32 	%r145, %r144, %r143;
	min.s32 	%r146, %r142, %r145;
	ld.shared.u32 	%r147, [%r40+3328];
	ld.shared.u32 	%r148, [%r43+3328];
	add.s32 	%r149, %r148, %r147;
	min.s32 	%r150, %r146, %r149;
	ld.shared.u32 	%r151, [%r40+3456];
	ld.shared.u32 	%r152, [%r43+3456];
	add.s32 	%r153, %r152, %r151;
	min.s32 	%r154, %r150, %r153;
	ld.shared.u32 	%r155, [%r40+3584];
	ld.shared.u32 	%r156, [%r43+3584];
	add.s32 	%r157, %r156, %r155;
	min.s32 	%r158, %r154, %r157;
	ld.shared.u32 	%r159, [%r40+3712];
	ld.shared.u32 	%r160, [%r43+3712];
	add.s32 	%r161, %r160, %r159;
	min.s32 	%r162, %r158, %r161;
	ld.shared.u32 	%r163, [%r40+3840];
	ld.shared.u32 	%r164, [%r43+3840];
	add.s32 	%r165, %r164, %r163;
	min.s32 	%r166, %r162, %r165;
	ld.shared.u32 	%r167, [%r40+3968];
	ld.shared.u32 	%r168, [%r43+3968];
	add.s32 	%r169, %r168, %r167;
	min.s32 	%r170, %r166, %r169;
	st.shared.u32 	[%r37], %r170;
	bar.sync 	0;
	ld.shared.u32 	%r171, [%r22];
	st.global.u32 	[%rd4], %r171;
	ret;

}
	// .globl	_Z35floyd_warshall_block_kernel_phase21iiPii
.visible .entry _Z35floyd_warshall_block_kernel_phase21iiPii(
	.param .u32 _Z35floyd_warshall_block_kernel_phase21iiPii_param_0,
	.param .u32 _Z35floyd_warshall_block_kernel_phase21iiPii_param_1,
	.param .u64 .ptr .align 1 _Z35floyd_warshall_block_kernel_phase21iiPii_param_2,
	.param .u32 _Z35floyd_warshall_block_kernel_phase21iiPii_param_3
)
{
	.reg .b32 	%r<193>;
	.reg .b64 	%rd<7>;
	// demoted variable
	.shared .align 4 .b8 _ZZ35floyd_warshall_block_kernel_phase21iiPiiE1B[4096];
	// demoted variable
	.shared .align 4 .b8 _ZZ35floyd_warshall_block_kernel_phase21iiPiiE1C[4096];
	ld.param.u32 	%r1, [_Z35floyd_warshall_block_kernel_phase21iiPii_param_0];
	ld.param.u32 	%r2, [_Z35floyd_warshall_block_kernel_phase21iiPii_param_1];
	ld.param.u64 	%rd1, [_Z35floyd_warshall_block_kernel_phase21iiPii_param_2];
	ld.param.u32 	%r3, [_Z35floyd_warshall_block_kernel_phase21iiPii_param_3];
	cvta.to.global.u64 	%rd2, %rd1;
	mov.u32 	%r4, %ctaid.x;
	add.s32 	%r5, %r3, %r4;
	mov.u32 	%r6, %tid.y;
	mov.u32 	%r7, %tid.x;
	shl.b32 	%r8, %r5, 5;
	add.s32 	%r9, %r8, %r6;
	shl.b32 	%r10, %r2, 5;
	add.s32 	%r11, %r10, %r7;
	mad.lo.s32 	%r12, %r9, %r1, %r11;
	mul.wide.u32 	%rd3, %r12, 4;
	add.s64 	%rd4, %rd2, %rd3;
	ld.global.u32 	%r13, [%rd4];
	shl.b32 	%r14, %r6, 5;
	add.s32 	%r15, %r14, %r7;
	shl.b32 	%r16, %r15, 2;
	mov.u32 	%r17, _ZZ35floyd_warshall_block_kernel_phase21iiPiiE1C;
	add.s32 	%r18, %r17, %r16;
	st.shared.u32 	[%r18], %r13;
	add.s32 	%r19, %r10, %r6;
	mad.lo.s32 	%r20, %r19, %r1, %r11;
	mul.wide.u32 	%rd5, %r20, 4;
	add.s64 	%rd6, %rd2, %rd5;
	ld.global.u32 	%r21, [%rd6];
	mov.u32 	%r22, _ZZ35floyd_warshall_block_kernel_phase21iiPiiE1B;
	add.s32 	%r23, %r22, %r16;
	st.shared.u32 	[%r23], %r21;
	bar.sync 	0;
	shl.b32 	%r24, %r7, 5;
	add.s32 	%r25, %r24, %r6;
	shl.b32 	%r26, %r25, 2;
	add.s32 	%r27, %r17, %r26;
	shl.b32 	%r28, %r7, 7;
	add.s32 	%r29, %r17, %r28;
	ld.shared.u32 	%r30, [%r29];
	shl.b32 	%r31, %r6, 2;
	add.s32 	%r32, %r22, %r31;
	ld.shared.u32 	%r33, [%r32];
	add.s32 	%r34, %r33, %r30;
	ld.shared.u32 	%r35, [%r27];
	min.s32 	%r36, %r35, %r34;
	st.shared.u32 	[%r27], %r36;
	bar.sync 	0;
	ld.shared.u32 	%r37, [%r29+4];
	ld.shared.u32 	%r38, [%r32+128];
	add.s32 	%r39, %r38, %r37;
	ld.shared.u32 	%r40, [%r27];
	min.s32 	%r41, %r40, %r39;
	st.shared.u32 	[%r27], %r41;
	bar.sync 	0;
	ld.shared.u32 	%r42, [%r29+8];
	ld.shared.u32 	%r43, [%r32+256];
	add.s32 	%r44, %r43, %r42;
	ld.shared.u32 	%r45, [%r27];
	min.s32 	%r46, %r45, %r44;
	st.shared.u32 	[%r27], %r46;
	bar.sync 	0;
	ld.shared.u32 	%r47, [%r29+12];
	ld.shared.u32 	%r48, [%r32+384];
	add.s32 	%r49, %r48, %r47;
	ld.shared.u32 	%r50, [%r27];
	min.s32 	%r51, %r50, %r49;
	st.shared.u32 	[%r27], %r51;
	bar.sync 	0;
	ld.shared.u32 	%r52, [%r29+16];
	ld.shared.u32 	%r53, [%r32+512];
	add.s32 	%r54, %r53, %r52;
	ld.shared.u32 	%r55, [%r27];
	min.s32 	%r56, %r55, %r54;
	st.shared.u32 	[%r27], %r56;
	bar.sync 	0;
	ld.shared.u32 	%r57, [%r29+20];
	ld.shared.u32 	%r58, [%r32+640];
	add.s32 	%r59, %r58, %r57;
	ld.shared.u32 	%r60, [%r27];
	min.s32 	%r61, %r60, %r59;
	st.shared.u32 	[%r27], %r61;
	bar.sync 	0;
	ld.shared.u32 	%r62, [%r29+24];
	ld.shared.u32 	%r63, [%r32+768];
	add.s32 	%r64, %r63, %r62;
	ld.shared.u32 	%r65, [%r27];
	min.s32 	%r66, %r65, %r64;
	st.shared.u32 	[%r27], %r66;
	bar.sync 	0;
	ld.shared.u32 	%r67, [%r29+28];
	ld.shared.u32 	%r68, [%r32+896];
	add.s32 	%r69, %r68, %r67;
	ld.shared.u32 	%r70, [%r27];
	min.s32 	%r71, %r70, %r69;
	st.shared.u32 	[%r27], %r71;
	bar.sync 	0;
	ld.shared.u32 	%r72, [%r29+32];
	ld.shared.u32 	%r73, [%r32+1024];
	add.s32 	%r74, %r73, %r72;
	ld.shared.u32 	%r75, [%r27];
	min.s32 	%r76, %r75, %r74;
	st.shared.u32 	[%r27], %r76;
	bar.sync 	0;
	ld.shared.u32 	%r77, [%r29+36];
	ld.shared.u32 	%r78, [%r32+1152];
	add.s32 	%r79, %r78, %r77;
	ld.shared.u32 	%r80, [%r27];
	min.s32 	%r81, %r80, %r79;
	st.shared.u32 	[%r27], %r81;
	bar.sync 	0;
	ld.shared.u32 	%r82, [%r29+40];
	ld.shared.u32 	%r83, [%r32+1280];
	add.s32 	%r84, %r83, %r82;
	ld.shared.u32 	%r85, [%r27];
	min.s32 	%r86, %r85, %r84;
	st.shared.u32 	[%r27], %r86;
	bar.sync 	0;
	ld.shared.u32 	%r87, [%r29+44];
	ld.shared.u32 	%r88, [%r32+1408];
	add.s32 	%r89, %r88, %r87;
	ld.shared.u32 	%r90, [%r27];
	min.s32 	%r91, %r90, %r89;
	st.shared.u32 	[%r27], %r91;
	bar.sync 	0;
	ld.shared.u32 	%r92, [%r29+48];
	ld.shared.u32 	%r93, [%r32+1536];
	add.s32 	%r94, %r93, %r92;
	ld.shared.u32 	%r95, [%r27];
	min.s32 	%r96, %r95, %r94;
	st.shared.u32 	[%r27], %r96;
	bar.sync 	0;
	ld.shared.u32 	%r97, [%r29+52];
	ld.shared.u32 	%r98, [%r32+1664];
	add.s32 	%r99, %r98, %r97;
	ld.shared.u32 	%r100, [%r27];
	min.s32 	%r101, %r100, %r99;
	st.shared.u32 	[%r27], %r101;
	bar.sync 	0;
	ld.shared.u32 	%r102, [%r29+56];
	ld.shared.u32 	%r103, [%r32+1792];
	add.s32 	%r104, %r103, %r102;
	ld.shared.u32 	%r105, [%r27];
	min.s32 	%r106, %r105, %r104;
	st.shared.u32 	[%r27], %r106;
	bar.sync 	0;
	ld.shared.u32 	%r107, [%r29+60];
	ld.shared.u32 	%r108, [%r32+1920];
	add.s32 	%r109, %r108, %r107;
	ld.shared.u32 	%r110, [%r27];
	min.s32 	%r111, %r110, %r109;
	st.shared.u32 	[%r27], %r111;
	bar.sync 	0;
	ld.shared.u32 	%r112, [%r29+64];
	ld.shared.u32 	%r113, [%r32+2048];
	add.s32 	%r114, %r113, %r112;
	ld.shared.u32 	%r115, [%r27];
	min.s32 	%r116, %r115, %r114;
	st.shared.u32 	[%r27], %r116;
	bar.sync 	0;
	ld.shared.u32 	%r117, [%r29+68];
	ld.shared.u32 	%r118, [%r32+2176];
	add.s32 	%r119, %r118, %r117;
	ld.shared.u32 	%r120, [%r27];
	min.s32 	%r121, %r120, %r119;
	st.shared.u32 	[%r27], %r121;
	bar.sync 	0;
	ld.shared.u32 	%r122, [%r29+72];
	ld.shared.u32 	%r123, [%r32+2304];
	add.s32 	%r124, %r123, %r122;
	ld.shared.u32 	%r125, [%r27];
	min.s32 	%r126, %r125, %r124;
	st.shared.u32 	[%r27], %r126;
	bar.sync 	0;
	ld.shared.u32 	%r127, [%r29+76];
	ld.shared.u32 	%r128, [%r32+2432];
	add.s32 	%r129, %r128, %r127;
	ld.shared.u32 	%r130, [%r27];
	min.s32 	%r131, %r130, %r129;
	st.shared.u32 	[%r27], %r131;
	bar.sync 	0;
	ld.shared.u32 	%r132, [%r29+80];
	ld.shared.u32 	%r133, [%r32+2560];
	add.s32 	%r134, %r133, %r132;
	ld.shared.u32 	%r135, [%r27];
	min.s32 	%r136, %r135, %r134;
	st.shared.u32 	[%r27], %r136;
	bar.sync 	0;
	ld.shared.u32 	%r137, [%r29+84];
	ld.shared.u32 	%r138, [%r32+2688];
	add.s32 	%r139, %r138, %r137;
	ld.shared.u32 	%r140, [%r27];
	min.s32 	%r141, %r140, %r139;
	st.shared.u32 	[%r27], %r141;
	bar.sync 	0;
	ld.shared.u32 	%r142, [%r29+88];
	ld.shared.u32 	%r143, [%r32+2816];
	add.s32 	%r144, %r143, %r142;
	ld.shared.u32 	%r145, [%r27];
	min.s32 	%r146, %r145, %r144;
	st.shared.u32 	[%r27], %r146;
	bar.sync 	0;
	ld.shared.u32 	%r147, [%r29+92];
	ld.shared.u32 	%r148, [%r32+2944];
	add.s32 	%r149, %r148, %r147;
	ld.shared.u32 	%r150, [%r27];
	min.s32 	%r151, %r150, %r149;
	st.shared.u32 	[%r27], %r151;
	bar.sync 	0;
	ld.shared.u32 	%r152, [%r29+96];
	ld.shared.u32 	%r153, [%r32+3072];
	add.s32 	%r154, %r153, %r152;
	ld.shared.u32 	%r155, [%r27];
	min.s32 	%r156, %r155, %r154;
	st.shared.u32 	[%r27], %r156;
	bar.sync 	0;
	ld.shared.u32 	%r157, [%r29+100];
	ld.shared.u32 	%r158, [%r32+3200];
	add.s32 	%r159, %r158, %r157;
	ld.shared.u32 	%r160, [%r27];
	min.s32 	%r161, %r160, %r159;
	st.shared.u32 	[%r27], %r161;
	bar.sync 	0;
	ld.shared.u32 	%r162, [%r29+104];
	ld.shared.u32 	%r163, [%r32+3328];
	add.s32 	%r164, %r163, %r162;
	ld.shared.u32 	%r165, [%r27];
	min.s32 	%r166, %r165, %r164;
	st.shared.u32 	[%r27], %r166;
	bar.sync 	0;
	ld.shared.u32 	%r167, [%r29+108];
	ld.shared.u32 	%r168, [%r32+3456];
	add.s32 	%r169, %r168, %r167;
	ld.shared.u32 	%r170, [%r27];
	min.s32 	%r171, %r170, %r169;
	st.shared.u32 	[%r27], %r171;
	bar.sync 	0;
	ld.shared.u32 	%r172, [%r29+112];
	ld.shared.u32 	%r173, [%r32+3584];
	add.s32 	%r174, %r173, %r172;
	ld.shared.u32 	%r175, [%r27];
	min.s32 	%r176, %r175, %r174;
	st.shared.u32 	[%r27], %r176;
	bar.sync 	0;
	ld.shared.u32 	%r177, [%r29+116];
	ld.shared.u32 	%r178, [%r32+3712];
	add.s32 	%r179, %r178, %r177;
	ld.shared.u32 	%r180, [%r27];
	min.s32 	%r181, %r180, %r179;
	st.shared.u32 	[%r27], %r181;
	bar.sync 	0;
	ld.shared.u32 	%r182, [%r29+120];
	ld.shared.u32 	%r183, [%r32+3840];
	add.s32 	%r184, %r183, %r182;
	ld.shared.u32 	%r185, [%r27];
	min.s32 	%r186, %r185, %r184;
	st.shared.u32 	[%r27], %r186;
	bar.sync 	0;
	ld.shared.u32 	%r187, [%r29+124];
	ld.shared.u32 	%r188, [%r32+3968];
	add.s32 	%r189, %r188, %r187;
	ld.shared.u32 	%r190, [%r27];
	min.s32 	%r191, %r190, %r189;
	st.shared.u32 	[%r27], %r191;
	bar.sync 	0;
	ld.shared.u32 	%r192, [%r18];
	st.global.u32 	[%rd4], %r192;
	ret;

}
	// .globl	_Z35floyd_warshall_block_kernel_phase22iiPii
.visible .entry _Z35floyd_warshall_block_kernel_phase22iiPii(
	.param .u32 _Z35floyd_warshall_block_kernel_phase22iiPii_param_0,
	.param .u32 _Z35floyd_warshall_block_kernel_phase22iiPii_param_1,
	.param .u64 .ptr .align 1 _Z35floyd_warshall_block_kernel_phase22iiPii_param_2,
	.param .u32 _Z35floyd_warshall_block_kernel_phase22iiPii_param_3
)
{
	.reg .b32 	%r<194>;
	.reg .b64 	%rd<7>;
	// demoted variable
	.shared .align 4 .b8 _ZZ35floyd_warshall_block_kernel_phase22iiPiiE1B[4096];
	// demoted variable
	.shared .align 4 .b8 _ZZ35floyd_warshall_block_kernel_phase22iiPiiE1C[4096];
	ld.param.u32 	%r1, [_Z35floyd_warshall_block_kernel_phase22iiPii_param_0];
	ld.param.u32 	%r2, [_Z35floyd_warshall_block_kernel_phase22iiPii_param_1];
	ld.param.u64 	%rd1, [_Z35floyd_warshall_block_kernel_phase22iiPii_param_2];
	ld.param.u32 	%r3, [_Z35floyd_warshall_block_kernel_phase22iiPii_param_3];
	cvta.to.global.u64 	%rd2, %rd1;
	mov.u32 	%r4, %ctaid.x;
	add.s32 	%r5, %r3, %r4;
	mov.u32 	%r6, %tid.y;
	mov.u32 	%r7, %tid.x;
	shl.b32 	%r8, %r2, 5;
	add.s32 	%r9, %r8, %r6;
	mul.lo.s32 	%r10, %r9, %r1;
	add.s32 	%r11, %r8, %r7;
	add.s32 	%r12, %r11, %r10;
	mul.wide.u32 	%rd3, %r12, 4;
	add.s64 	%rd4, %rd2, %rd3;
	ld.global.u32 	%r13, [%rd4];
	shl.b32 	%r14, %r6, 5;
	add.s32 	%r15, %r14, %r7;
	shl.b32 	%r16, %r15, 2;
	mov.u32 	%r17, _ZZ35floyd_warshall_block_kernel_phase22iiPiiE1B;
	add.s32 	%r18, %r17, %r16;
	st.shared.u32 	[%r18], %r13;
	shl.b32 	%r19, %r5, 5;
	add.s32 	%r20, %r10, %r7;
	add.s32 	%r21, %r20, %r19;
	mul.wide.u32 	%rd5, %r21, 4;
	add.s64 	%rd6, %rd2, %rd5;
	ld.global.u32 	%r22, [%rd6];
	mov.u32 	%r23, _ZZ35floyd_warshall_block_kernel_phase22iiPiiE1C;
	add.s32 	%r24, %r23, %r16;
	st.shared.u32 	[%r24], %r22;
	bar.sync 	0;
	shl.b32 	%r25, %r7, 5;
	add.s32 	%r26, %r25, %r6;
	shl.b32 	%r27, %r26, 2;
	add.s32 	%r28, %r23, %r27;
	shl.b32 	%r29, %r7, 7;
	add.s32 	%r30, %r17, %r29;
	ld.shared.u32 	%r31, [%r30];
	shl.b32 	%r32, %r6, 2;
	add.s32 	%r33, %r23, %r32;
	ld.shared.u32 	%r34, [%r33];
	add.s32 	%r35, %r34, %r31;
	ld.shared.u32 	%r36, [%r28];
	min.s32 	%r37, %r36, %r35;
	st.shared.u32 	[%r28], %r37;
	bar.sync 	0;
	ld.shared.u32 	%r38, [%r30+4];
	ld.shared.u32 	%r39, [%r33+128];
	add.s32 	%r40, %r39, %r38;
	ld.shared.u32 	%r41, [%r28];
	min.s32 	%r42, %r41, %r40;
	st.shared.u32 	[%r28], %r42;
	bar.sync 	0;
	ld.shared.u32 	%r43, [%r30+8];
	ld.shared.u32 	%r44, [%r33+256];
	add.s32 	%r45, %r44, %r43;
	ld.shared.u32 	%r46, [%r28];
	min.s32 	%r47, %r46, %r45;
	st.shared.u32 	[%r28], %r47;
	bar.sync 	0;
	ld.shared.u32 	%r48, [%r30+12];
	ld.shared.u32 	%r49, [%r33+384];
	add.s32 	%r50, %r49, %r48;
	ld.shared.u32 	%r51, [%r28];
	min.s32 	%r52, %r51, %r50;
	st.shared.u32 	[%r28], %r52;
	bar.sync 	0;
	ld.shared.u32 	%r53, [%r30+16];
	ld.shared.u32 	%r54, [%r33+512];
	add.s32 	%r55, %r54, %r53;
	ld.shared.u32 	%r56, [%r28];
	min.s32 	%r57, %r56, %r55;
	st.shared.u32 	[%r28], %r57;
	bar.sync 	0;
	ld.shared.u32 	%r58, [%r30+20];
	ld.shared.u32 	%r59, [%r33+640];
	add.s32 	%r60, %r59, %r58;
	ld.shared.u32 	%r61, [%r28];
	min.s32 	%r62, %r61, %r60;
	st.shared.u32 	[%r28], %r62;
	bar.sync 	0;
	ld.shared.u32 	%r63, [%r30+24];
	ld.shared.u32 	%r64, [%r33+768];
	add.s32 	%r65, %r64, %r63;
	ld.shared.u32 	%r66, [%r28];
	min.s32 	%r67, %r66, %r65;
	st.shared.u32 	[%r28], %r67;
	bar.sync 	0;
	ld.shared.u32 	%r68, [%r30+28];
	ld.shared.u32 	%r69, [%r33+896];
	add.s32 	%r70, %r69, %r68;
	ld.shared.u32 	%r71, [%r28];
	min.s32 	%r72, %r71, %r70;
	st.shared.u32 	[%r28], %r72;
	bar.sync 	0;
	ld.shared.u32 	%r73, [%r30+32];
	ld.shared.u32 	%r74, [%r33+1024];
	add.s32 	%r75, %r74, %r73;
	ld.shared.u32 	%r76, [%r28];
	min.s32 	%r77, %r76, %r75;
	st.shared.u32 	[%r28], %r77;
	bar.sync 	0;
	ld.shared.u32 	%r78, [%r30+36];
	ld.shared.u32 	%r79, [%r33+1152];
	add.s32 	%r80, %r79, %r78;
	ld.shared.u32 	%r81, [%r28];
	min.s32 	%r82, %r81, %r80;
	st.shared.u32 	[%r28], %r82;
	bar.sync 	0;
	ld.shared.u32 	%r83, [%r30+40];
	ld.shared.u32 	%r84, [%r33+1280];
	add.s32 	%r85, %r84, %r83;
	ld.shared.u32 	%r86, [%r28];
	min.s32 	%r87, %r86, %r85;
	st.shared.u32 	[%r28], %r87;
	bar.sync 	0;
	ld.shared.u32 	%r88, [%r30+44];
	ld.shared.u32 	%r89, [%r33+1408];
	add.s32 	%r90, %r89, %r88;
	ld.shared.u32 	%r91, [%r28];
	min.s32 	%r92, %r91, %r90;
	st.shared.u32 	[%r28], %r92;
	bar.sync 	0;
	ld.shared.u32 	%r93, [%r30+48];
	ld.shared.u32 	%r94, [%r33+1536];
	add.s32 	%r95, %r94, %r93;
	ld.shared.u32 	%r96, [%r28];
	min.s32 	%r97, %r96, %r95;
	st.shared.u32 	[%r28], %r97;
	bar.sync 	0;
	ld.shared.u32 	%r98, [%r30+52];
	ld.shared.u32 	%r99, [%r33+1664];
	add.s32 	%r100, %r99, %r98;
	ld.shared.u32 	%r101, [%r28];
	min.s32 	%r102, %r101, %r100;
	st.shared.u32 	[%r28], %r102;
	bar.sync 	0;
	ld.shared.u32 	%r103, [%r30+56];
	ld.shared.u32 	%r104, [%r33+1792];
	add.s32 	%r105, %r104, %r103;
	ld.shared.u32 	%r106, [%r28];
	min.s32 	%r107, %r106, %r105;
	st.shared.u32 	[%r28], %r107;
	bar.sync 	0;
	ld.shared.u32 	%r108, [%r30+60];
	ld.shared.u32 	%r109, [%r33+1920];
	add.s32 	%r110, %r109, %r108;
	ld.shared.u32 	%r111, [%r28];
	min.s32 	%r112, %r111, %r110;
	st.shared.u32 	[%r28], %r112;
	bar.sync 	0;
	ld.shared.u32 	%r113, [%r30+64];
	ld.shared.u32 	%r114, [%r33+2048];
	add.s32 	%r115, %r114, %r113;
	ld.shared.u32 	%r116, [%r28];
	min.s32 	%r117, %r116, %r115;
	st.shared.u32 	[%r28], %r117;
	bar.sync 	0;
	ld.shared.u32 	%r118, [%r30+68];
	ld.shared.u32 	%r119, [%r33+2176];
	add.s32 	%r120, %r119, %r118;
	ld.shared.u32 	%r121, [%r28];
	min.s32 	%r122, %r121, %r120;
	st.shared.u32 	[%r28], %r122;
	bar.sync 	0;
	ld.shared.u32 	%r123, [%r30+72];
	ld.shared.u32 	%r124, [%r33+2304];
	add.s32 	%r125, %r124, %r123;
	ld.shared.u32 	%r126, [%r28];
	min.s32 	%r127, %r126, %r125;
	st.shared.u32 	[%r28], %r127;
	bar.sync 	0;
	ld.shared.u32 	%r128, [%r30+76];
	ld.shared.u32 	%r129, [%r33+2432];
	add.s32 	%r130, %r129, %r128;
	ld.shared.u32 	%r131, [%r28];
	min.s32 	%r132, %r131, %r130;
	st.shared.u32 	[%r28], %r132;
	bar.sync 	0;
	ld.shared.u32 	%r133, [%r30+80];
	ld.shared.u32 	%r134, [%r33+2560];
	add.s32 	%r135, %r134, %r133;
	ld.shared.u32 	%r136, [%r28];
	min.s32 	%r137, %r136, %r135;
	st.shared.u32 	[%r28], %r137;
	bar.sync 	0;
	ld.shared.u32 	%r138, [%r30+84];
	ld.shared.u32 	%r139, [%r33+2688];
	add.s32 	%r140, %r139, %r138;
	ld.shared.u32 	%r141, [%r28];
	min.s32 	%r142, %r141, %r140;
	st.shared.u32 	[%r28], %r142;
	bar.sync 	0;
	ld.shared.u32 	%r143, [%r30+88];
	ld.shared.u32 	%r144, [%r33+2816];
	add.s32 	%r145, %r144, %r143;
	ld.shared.u32 	%r146, [%r28];
	min.s32 	%r147, %r146, %r145;
	st.shared.u32 	[%r28], %r147;
	bar.sync 	0;
	ld.shared.u32 	%r148, [%r30+92];
	ld.shared.u32 	%r149, [%r33+2944];
	add.s32 	%r150, %r149, %r148;
	ld.shared.u32 	%r151, [%r28];
	min.s32 	%r152, %r151, %r150;
	st.shared.u32 	[%r28], %r152;
	bar.sync 	0;
	ld.shared.u32 	%r153, [%r30+96];
	ld.shared.u32 	%r154, [%r33+3072];
	add.s32 	%r155, %r154, %r153;
	ld.shared.u32 	%r156, [%r28];
	min.s32 	%r157, %r156, %r155;
	st.shared.u32 	[%r28], %r157;
	bar.sync 	0;
	ld.shared.u32 	%r158, [%r30+100];
	ld.shared.u32 	%r159, [%r33+3200];
	add.s32 	%r160, %r159, %r158;
	ld.shared.u32 	%r161, [%r28];
	min.s32 	%r162, %r161, %r160;
	st.shared.u32 	[%r28], %r162;
	bar.sync 	0;
	ld.shared.u32 	%r163, [%r30+104];
	ld.shared.u32 	%r164, [%r33+3328];
	add.s32 	%r165, %r164, %r163;
	ld.shared.u32 	%r166, [%r28];
	min.s32 	%r167, %r166, %r165;
	st.shared.u32 	[%r28], %r167;
	bar.sync 	0;
	ld.shared.u32 	%r168, [%r30+108];
	ld.shared.u32 	%r169, [%r33+3456];
	add.s32 	%r170, %r169, %r168;
	ld.shared.u32 	%r171, [%r28];
	min.s32 	%r172, %r171, %r170;
	st.shared.u32 	[%r28], %r172;
	bar.sync 	0;
	ld.shared.u32 	%r173, [%r30+112];
	ld.shared.u32 	%r174, [%r33+3584];
	add.s32 	%r175, %r174, %r173;
	ld.shared.u32 	%r176, [%r28];
	min.s32 	%r177, %r176, %r175;
	st.shared.u32 	[%r28], %r177;
	bar.sync 	0;
	ld.shared.u32 	%r178, [%r30+116];
	ld.shared.u32 	%r179, [%r33+3712];
	add.s32 	%r180, %r179, %r178;
	ld.shared.u32 	%r181, [%r28];
	min.s32 	%r182, %r181, %r180;
	st.shared.u32 	[%r28], %r182;
	bar.sync 	0;
	ld.shared.u32 	%r183, [%r30+120];
	ld.shared.u32 	%r184, [%r33+3840];
	add.s32 	%r185, %r184, %r183;
	ld.shared.u32 	%r186, [%r28];
	min.s32 	%r187, %r186, %r185;
	st.shared.u32 	[%r28], %r187;
	bar.sync 	0;
	ld.shared.u32 	%r188, [%r30+124];
	ld.shared.u32 	%r189, [%r33+3968];
	add.s32 	%r190, %r189, %r188;
	ld.shared.u32 	%r191, [%r28];
	min.s32 	%r192, %r191, %r190;
	st.shared.u32 	[%r28], %r192;
	bar.sync 	0;
	ld.shared.u32 	%r193, [%r24];
	st.global.u32 	[%rd6], %r193;
	ret;

}


// ===== COMPILED SASS (sm_100) =====

	.target	sm_100

	.elftype	@"ET_EXEC"


//--------------------- .note.nv.tkinfo           --------------------------
	.section	.note.nv.tkinfo,"",@"SHT_NOTE"
	.sectionflags	@"SHF_NOTE_NV_TKINFO"
	.tkinfo
        /*0018*/ 	.word	0x00000002
        /*0030*/ 	.string	""
        /*0030*/ 	.string	"ptxas"
        /*0030*/ 	.string	"Cuda compilation tools, release 13.0, V13.0.88"
        /*0030*/ 	.string	"Build cuda_13.0.r13.0/compiler.36424714_0"
        /*0030*/ 	.string	"-arch sm_100 -m 64 "



//--------------------- .note.nv.cuinfo           --------------------------
	.section	.note.nv.cuinfo,"",@"SHT_NOTE"
	.sectionflags	@"SHF_NOTE_NV_CUINFO"
        /*0018*/ 	.short	0x0002
        /*001a*/ 	.short	0x0064
        /*001c*/ 	.short	0x0082
	.zero		2


//--------------------- .nv.info                  --------------------------
	.section	.nv.info,"",@"SHT_CUDA_INFO"
	.align	4


	//----- nvinfo : EIATTR_REGCOUNT
	.align		4
        /*0000*/ 	.byte	0x04, 0x2f
        /*0002*/ 	.short	(.L_1 - .L_0)
	.align		4
.L_0:
        /*0004*/ 	.word	index@(_Z34floyd_warshall_block_kernel_phase1iiPi)
        /*0008*/ 	.word	0x0000000e


	//----- nvinfo : EIATTR_FRAME_SIZE
	.align		4
.L_1:
        /*000c*/ 	.byte	0x04, 0x11
        /*000e*/ 	.short	(.L_3 - .L_2)
	.align		4
.L_2:
        /*0010*/ 	.word	index@(_Z34floyd_warshall_block_kernel_phase1iiPi)
        /*0014*/ 	.word	0x00000000


	//----- nvinfo : EIATTR_REGCOUNT
	.align		4
.L_3:
        /*0018*/ 	.byte	0x04, 0x2f
        /*001a*/ 	.short	(.L_5 - .L_4)
	.align		4
.L_4:
        /*001c*/ 	.word	index@(_Z34floyd_warshall_block_kernel_phase2iiPi)
        /*0020*/ 	.word	0x00000016


	//----- nvinfo : EIATTR_FRAME_SIZE
	.align		4
.L_5:
        /*0024*/ 	.byte	0x04, 0x11
        /*0026*/ 	.short	(.L_7 - .L_6)
	.align		4
.L_6:
        /*0028*/ 	.word	index@(_Z34floyd_warshall_block_kernel_phase2iiPi)
        /*002c*/ 	.word	0x00000000


	//----- nvinfo : EIATTR_REGCOUNT
	.align		4
.L_7:
        /*0030*/ 	.byte	0x04, 0x2f
        /*0032*/ 	.short	(.L_9 - .L_8)
	.align		4
.L_8:
        /*0034*/ 	.word	index@(_Z34floyd_warshall_block_kernel_phase3iiPiii)
        /*0038*/ 	.word	0x0000001e


	//----- nvinfo : EIATTR_FRAME_SIZE
	.align		4
.L_9:
        /*003c*/ 	.byte	0x04, 0x11
        /*003e*/ 	.short	(.L_11 - .L_10)
	.align		4
.L_10:
        /*0040*/ 	.word	index@(_Z34floyd_warshall_block_kernel_phase3iiPiii)
        /*0044*/ 	.word	0x00000000


	//----- nvinfo : EIATTR_REGCOUNT
	.align		4
.L_11:
        /*0048*/ 	.byte	0x04, 0x2f
        /*004a*/ 	.short	(.L_13 - .L_12)
	.align		4
.L_12:
        /*004c*/ 	.word	index@(_Z35floyd_warshall_block_kernel_phase21iiPii)
        /*0050*/ 	.word	0x0000000f


	//----- nvinfo : EIATTR_FRAME_SIZE
	.align		4
.L_13:
        /*0054*/ 	.byte	0x04, 0x11
        /*0056*/ 	.short	(.L_15 - .L_14)
	.align		4
.L_14:
        /*0058*/ 	.word	index@(_Z35floyd_warshall_block_kernel_phase21iiPii)
        /*005c*/ 	.word	0x00000000


	//----- nvinfo : EIATTR_REGCOUNT
	.align		4
.L_15:
        /*0060*/ 	.byte	0x04, 0x2f
        /*0062*/ 	.short	(.L_17 - .L_16)
	.align		4
.L_16:
        /*0064*/ 	.word	index@(_Z35floyd_warshall_block_kernel_phase22iiPii)
        /*0068*/ 	.word	0x0000000f


	//----- nvinfo : EIATTR_FRAME_SIZE
	.align		4
.L_17:
        /*006c*/ 	.byte	0x04, 0x11
        /*006e*/ 	.short	(.L_19 - .L_18)
	.align		4
.L_18:
        /*0070*/ 	.word	index@(_Z35floyd_warshall_block_kernel_phase22iiPii)
        /*0074*/ 	.word	0x00000000


	//----- nvinfo : EIATTR_MIN_STACK_SIZE
	.align		4
.L_19:
        /*0078*/ 	.byte	0x04, 0x12
        /*007a*/ 	.short	(.L_21 - .L_20)
	.align		4
.L_20:
        /*007c*/ 	.word	index@(_Z35floyd_warshall_block_kernel_phase22iiPii)
        /*0080*/ 	.word	0x00000000


	//----- nvinfo : EIATTR_MIN_STACK_SIZE
	.align		4
.L_21:
        /*0084*/ 	.byte	0x04, 0x12
        /*0086*/ 	.short	(.L_23 - .L_22)
	.align		4
.L_22:
        /*0088*/ 	.word	index@(_Z35floyd_warshall_block_kernel_phase21iiPii)
        /*008c*/ 	.word	0x00000000


	//----- nvinfo : EIATTR_MIN_STACK_SIZE
	.align		4
.L_23:
        /*0090*/ 	.byte	0x04, 0x12
        /*0092*/ 	.short	(.L_25 - .L_24)
	.align		4
.L_24:
        /*0094*/ 	.word	index@(_Z34floyd_warshall_block_kernel_phase3iiPiii)
        /*0098*/ 	.word	0x00000000


	//----- nvinfo : EIATTR_MIN_STACK_SIZE
	.align		4
.L_25:
        /*009c*/ 	.byte	0x04, 0x12
        /*009e*/ 	.short	(.L_27 - .L_26)
	.align		4
.L_26:
        /*00a0*/ 	.word	index@(_Z34floyd_warshall_block_kernel_phase2iiPi)
        /*00a4*/ 	.word	0x00000000


	//----- nvinfo : EIATTR_MIN_STACK_SIZE
	.align		4
.L_27:
        /*00a8*/ 	.byte	0x04, 0x12
        /*00aa*/ 	.short	(.L_29 - .L_28)
	.align		4
.L_28:
        /*00ac*/ 	.word	index@(_Z34floyd_warshall_block_kernel_phase1iiPi)
        /*00b0*/ 	.word	0x00000000
.L_29:


//--------------------- .nv.compat                --------------------------
	.section	.nv.compat,"",@"SHT_CUDA_COMPAT_INFO"
	.align	4
        /*0000*/ 	.byte	0x02, 0x09, 0x00, 0x00, 0x02, 0x02, 0x01, 0x00, 0x02, 0x05, 0x05, 0x00, 0x03, 0x07, 0x01, 0x01
        /*0010*/ 	.byte	0x02, 0x03, 0x00, 0x00, 0x02, 0x06, 0x01, 0x00, 0x04, 0x0b, 0x08, 0x00, 0x09, 0x00, 0x00, 0x00
        /*0020*/ 	.byte	0x00, 0x00, 0x00, 0x00


//--------------------- .nv.info._Z35floyd_warshall_block_kernel_phase22iiPii --------------------------
	.section	.nv.info._Z35floyd_warshall_block_kernel_phase22iiPii,"",@"SHT_CUDA_INFO"
	.sectionflags	@""
	.align	4


	//----- nvinfo : EIATTR_CUDA_API_VERSION
	.align		4
        /*0000*/ 	.byte	0x04, 0x37
        /*0002*/ 	.short	(.L_31 - .L_30)
.L_30:
        /*0004*/ 	.word	0x00000082


	//----- nvinfo : EIATTR_KPARAM_INFO
	.align		4
.L_31:
        /*0008*/ 	.byte	0x04, 0x17
        /*000a*/ 	.short	(.L_33 - .L_32)
.L_32:
        /*000c*/ 	.word	0x00000000
        /*0010*/ 	.short	0x0003
        /*0012*/ 	.short	0x0010
        /*0014*/ 	.byte	0x00, 0xf0, 0x11, 0x00


	//----- nvinfo : EIATTR_KPARAM_INFO
	.align		4
.L_33:
        /*0018*/ 	.byte	0x04, 0x17
        /*001a*/ 	.short	(.L_35 - .L_34)
.L_34:
        /*001c*/ 	.word	0x00000000
        /*0020*/ 	.short	0x0002
        /*0022*/ 	.short	0x0008
        /*0024*/ 	.byte	0x00, 0xf5, 0x21, 0x00


	//----- nvinfo : EIATTR_KPARAM_INFO
	.align		4
.L_35:
        /*0028*/ 	.byte	0x04, 0x17
        /*002a*/ 	.short	(.L_37 - .L_36)
.L_36:
        /*002c*/ 	.word	0x00000000
        /*0030*/ 	.short	0x0001
        /*0032*/ 	.short	0x0004
        /*0034*/ 	.byte	0x00, 0xf0, 0x11, 0x00


	//----- nvinfo : EIATTR_KPARAM_INFO
	.align		4
.L_37:
        /*0038*/ 	.byte	0x04, 0x17
        /*003a*/ 	.short	(.L_39 - .L_38)
.L_38:
        /*003c*/ 	.word	0x00000000
        /*0040*/ 	.short	0x0000
        /*0042*/ 	.short	0x0000
        /*0044*/ 	.byte	0x00, 0xf0, 0x11, 0x00


	//----- nvinfo : EIATTR_SPARSE_MMA_MASK
	.align		4
.L_39:
        /*0048*/ 	.byte	0x03, 0x50
        /*004a*/ 	.short	0x0000


	//----- nvinfo : EIATTR_MAXREG_COUNT
	.align		4
        /*004c*/ 	.byte	0x03, 0x1b
        /*004e*/ 	.short	0x00ff


	//----- nvinfo : EIATTR_NUM_BARRIERS
	.align		4
        /*0050*/ 	.byte	0x02, 0x4c
        /*0052*/ 	.byte	0x01
	.zero		1


	//----- nvinfo : EIATTR_MERCURY_ISA_VERSION
	.align		4
        /*0054*/ 	.byte	0x03, 0x5f
        /*0056*/ 	.short	0x0101


	//----- nvinfo : EIATTR_VRC_CTA_INIT_COUNT
	.align		4
        /*0058*/ 	.byte	0x02, 0x4a
	.zero		1
	.zero		1


	//----- nvinfo : EIATTR_EXIT_INSTR_OFFSETS
	.align		4
        /*005c*/ 	.byte	0x04, 0x1c
        /*005e*/ 	.short	(.L_41 - .L_40)


	//   ....[0]....
.L_40:
        /*0060*/ 	.word	0x00000e30


	//----- nvinfo : EIATTR_CBANK_PARAM_SIZE
	.align		4
.L_41:
        /*0064*/ 	.byte	0x03, 0x19
        /*0066*/ 	.short	0x0014


	//----- nvinfo : EIATTR_PARAM_CBANK
	.align		4
        /*0068*/ 	.byte	0x04, 0x0a
        /*006a*/ 	.short	(.L_43 - .L_42)
	.align		4
.L_42:
        /*006c*/ 	.word	index@(.nv.constant0._Z35floyd_warshall_block_kernel_phase22iiPii)
        /*0070*/ 	.short	0x0380
        /*0072*/ 	.short	0x0014


	//----- nvinfo : EIATTR_SW_WAR
	.align		4
.L_43:
        /*0074*/ 	.byte	0x04, 0x36
        /*0076*/ 	.short	(.L_45 - .L_44)
.L_44:
        /*0078*/ 	.word	0x00000008
.L_45:


//--------------------- .nv.info._Z35floyd_warshall_block_kernel_phase21iiPii --------------------------
	.section	.nv.info._Z35floyd_warshall_block_kernel_phase21iiPii,"",@"SHT_CUDA_INFO"
	.sectionflags	@""
	.align	4


	//----- nvinfo : EIATTR_CUDA_API_VERSION
	.align		4
        /*0000*/ 	.byte	0x04, 0x37
        /*0002*/ 	.short	(.L_47 - .L_46)
.L_46:
        /*0004*/ 	.word	0x00000082


	//----- nvinfo : EIATTR_KPARAM_INFO
	.align		4
.L_47:
        /*0008*/ 	.byte	0x04, 0x17
        /*000a*/ 	.short	(.L_49 - .L_48)
.L_48:
        /*000c*/ 	.word	0x00000000
        /*0010*/ 	.short	0x0003
        /*0012*/ 	.short	0x0010
        /*0014*/ 	.byte	0x00, 0xf0, 0x11, 0x00


	//----- nvinfo : EIATTR_KPARAM_INFO
	.align		4
.L_49:
        /*0018*/ 	.byte	0x04, 0x17
        /*001a*/ 	.short	(.L_51 - .L_50)
.L_50:
        /*001c*/ 	.word	0x00000000
        /*0020*/ 	.short	0x0002
        /*0022*/ 	.short	0x0008
        /*0024*/ 	.byte	0x00, 0xf5, 0x21, 0x00


	//----- nvinfo : EIATTR_KPARAM_INFO
	.align		4
.L_51:
        /*0028*/ 	.byte	0x04, 0x17
        /*002a*/ 	.short	(.L_53 - .L_52)
.L_52:
        /*002c*/ 	.word	0x00000000
        /*0030*/ 	.short	0x0001
        /*0032*/ 	.short	0x0004
        /*0034*/ 	.byte	0x00, 0xf0, 0x11, 0x00


	//----- nvinfo : EIATTR_KPARAM_INFO
	.align		4
.L_53:
        /*0038*/ 	.byte	0x04, 0x17
        /*003a*/ 	.short	(.L_55 - .L_54)
.L_54:
        /*003c*/ 	.word	0x00000000
        /*0040*/ 	.short	0x0000
        /*0042*/ 	.short	0x0000
        /*0044*/ 	.byte	0x00, 0xf0, 0x11, 0x00


	//----- nvinfo : EIATTR_SPARSE_MMA_MASK
	.align		4
.L_55:
        /*0048*/ 	.byte	0x03, 0x50
        /*004a*/ 	.short	0x0000


	//----- nvinfo : EIATTR_MAXREG_COUNT
	.align		4
        /*004c*/ 	.byte	0x03, 0x1b
        /*004e*/ 	.short	0x00ff


	//----- nvinfo : EIATTR_NUM_BARRIERS
	.align		4
        /*0050*/ 	.byte	0x02, 0x4c
        /*0052*/ 	.byte	0x01
	.zero		1


	//----- nvinfo : EIATTR_MERCURY_ISA_VERSION
	.align		4
        /*0054*/ 	.byte	0x03, 0x5f
        /*0056*/ 	.short	0x0101


	//----- nvinfo : EIATTR_VRC_CTA_INIT_COUNT
	.align		4
        /*0058*/ 	.byte	0x02, 0x4a
	.zero		1
	.zero		1


	//----- nvinfo : EIATTR_EXIT_INSTR_OFFSETS
	.align		4
        /*005c*/ 	.byte	0x04, 0x1c
        /*005e*/ 	.short	(.L_57 - .L_56)


	//   ....[0]....
.L_56:
        /*0060*/ 	.word	0x00000e30


	//----- nvinfo : EIATTR_CBANK_PARAM_SIZE
	.align		4
.L_57:
        /*0064*/ 	.byte	0x03, 0x19
        /*0066*/ 	.short	0x0014


	//----- nvinfo : EIATTR_PARAM_CBANK
	.align		4
        /*0068*/ 	.byte	0x04, 0x0a
        /*006a*/ 	.short	(.L_59 - .L_58)
	.align		4
.L_58:
        /*006c*/ 	.word	index@(.nv.constant0._Z35floyd_warshall_block_kernel_phase21iiPii)
        /*0070*/ 	.short	0x0380
        /*0072*/ 	.short	0x0014


	//----- nvinfo : EIATTR_SW_WAR
	.align		4
.L_59:
        /*0074*/ 	.byte	0x04, 0x36
        /*0076*/ 	.short	(.L_61 - .L_60)
.L_60:
        /*0078*/ 	.word	0x00000008
.L_61:


//--------------------- .nv.info._Z34floyd_warshall_block_kernel_phase3iiPiii --------------------------
	.section	.nv.info._Z34floyd_warshall_block_kernel_phase3iiPiii,"",@"SHT_CUDA_INFO"
	.sectionflags	@""
	.align	4


	//----- nvinfo : EIATTR_CUDA_API_VERSION
	.align		4
        /*0000*/ 	.byte	0x04, 0x37
        /*0002*/ 	.short	(.L_63 - .L_62)
.L_62:
        /*0004*/ 	.word	0x00000082


	//----- nvinfo : EIATTR_KPARAM_INFO
	.align		4
.L_63:
        /*0008*/ 	.byte	0x04, 0x17
        /*000a*/ 	.short	(.L_65 - .L_64)
.L_64:
        /*000c*/ 	.word	0x00000000
        /*0010*/ 	.short	0x0004
        /*0012*/ 	.short	0x0014
        /*0014*/ 	.byte	0x00, 0xf0, 0x11, 0x00


	//----- nvinfo : EIATTR_KPARAM_INFO
	.align		4
.L_65:
        /*0018*/ 	.byte	0x04, 0x17
        /*001a*/ 	.short	(.L_67 - .L_66)
.L_66:
        /*001c*/ 	.word	0x00000000
        /*0020*/ 	.short	0x0003
        /*0022*/ 	.short	0x0010
        /*0024*/ 	.byte	0x00, 0xf0, 0x11, 0x00


	//----- nvinfo : EIATTR_KPARAM_INFO
	.align		4
.L_67:
        /*0028*/ 	.byte	0x04, 0x17
        /*002a*/ 	.short	(.L_69 - .L_68)
.L_68:
        /*002c*/ 	.word	0x00000000
        /*0030*/ 	.short	0x0002
        /*0032*/ 	.short	0x0008
        /*0034*/ 	.byte	0x00, 0xf5, 0x21, 0x00


	//----- nvinfo : EIATTR_KPARAM_INFO
	.align		4
.L_69:
        /*0038*/ 	.byte	0x04, 0x17
        /*003a*/ 	.short	(.L_71 - .L_70)
.L_70:
        /*003c*/ 	.word	0x00000000
        /*0040*/ 	.short	0x0001
        /*0042*/ 	.short	0x0004
        /*0044*/ 	.byte	0x00, 0xf0, 0x11, 0x00


	//----- nvinfo : EIATTR_KPARAM_INFO
	.align		4
.L_71:
        /*0048*/ 	.byte	0x04, 0x17
        /*004a*/ 	.short	(.L_73 - .L_72)
.L_72:
        /*004c*/ 	.word	0x00000000
        /*0050*/ 	.short	0x0000
        /*0052*/ 	.short	0x0000
        /*0054*/ 	.byte	0x00, 0xf0, 0x11, 0x00


	//----- nvinfo : EIATTR_SPARSE_MMA_MASK
	.align		4
.L_73:
        /*0058*/ 	.byte	0x03, 0x50
        /*005a*/ 	.short	0x0000


	//----- nvinfo : EIATTR_MAXREG_COUNT
	.align		4
        /*005c*/ 	.byte	0x03, 0x1b
        /*005e*/ 	.short	0x00ff


	//----- nvinfo : EIATTR_NUM_BARRIERS
	.align		4
        /*0060*/ 	.byte	0x02, 0x4c
        /*0062*/ 	.byte	0x01
	.zero		1


	//----- nvinfo : EIATTR_MERCURY_ISA_VERSION
	.align		4
        /*0064*/ 	.byte	0x03, 0x5f
        /*0066*/ 	.short	0x0101


	//----- nvinfo : EIATTR_VRC_CTA_INIT_COUNT
	.align		4
        /*0068*/ 	.byte	0x02, 0x4a
	.zero		1
	.zero		1


	//----- nvinfo : EIATTR_EXIT_INSTR_OFFSETS
	.align		4
        /*006c*/ 	.byte	0x04, 0x1c
        /*006e*/ 	.short	(.L_75 - .L_74)


	//   ....[0]....
.L_74:
        /*0070*/ 	.word	0x00000900


	//----- nvinfo : EIATTR_CBANK_PARAM_SIZE
	.align		4
.L_75:
        /*0074*/ 	.byte	0x03, 0x19
        /*0076*/ 	.short	0x0018


	//----- nvinfo : EIATTR_PARAM_CBANK
	.align		4
        /*0078*/ 	.byte	0x04, 0x0a
        /*007a*/ 	.short	(.L_77 - .L_76)
	.align		4
.L_76:
        /*007c*/ 	.word	index@(.nv.constant0._Z34floyd_warshall_block_kernel_phase3iiPiii)
        /*0080*/ 	.short	0x0380
        /*0082*/ 	.short	0x0018


	//----- nvinfo : EIATTR_SW_WAR
	.align		4
.L_77:
        /*0084*/ 	.byte	0x04, 0x36
        /*0086*/ 	.short	(.L_79 - .L_78)
.L_78:
        /*0088*/ 	.word	0x00000008
.L_79:


//--------------------- .nv.info._Z34floyd_warshall_block_kernel_phase2iiPi --------------------------
	.section	.nv.info._Z34floyd_warshall_block_kernel_phase2iiPi,"",@"SHT_CUDA_INFO"
	.sectionflags	@""
	.align	4


	//----- nvinfo : EIATTR_CUDA_API_VERSION
	.align		4
        /*0000*/ 	.byte	0x04, 0x37
        /*0002*/ 	.short	(.L_81 - .L_80)
.L_80:
        /*0004*/ 	.word	0x00000082


	//----- nvinfo : EIATTR_KPARAM_INFO
	.align		4
.L_81:
        /*0008*/ 	.byte	0x04, 0x17
        /*000a*/ 	.short	(.L_83 - .L_82)
.L_82:
        /*000c*/ 	.word	0x00000000
        /*0010*/ 	.short	0x0002
        /*0012*/ 	.short	0x0008
        /*0014*/ 	.byte	0x00, 0xf5, 0x21, 0x00


	//----- nvinfo : EIATTR_KPARAM_INFO
	.align		4
.L_83:
        /*0018*/ 	.byte	0x04, 0x17
        /*001a*/ 	.short	(.L_85 - .L_84)
.L_84:
        /*001c*/ 	.word	0x00000000
        /*0020*/ 	.short	0x0001
        /*0022*/ 	.short	0x0004
        /*0024*/ 	.byte	0x00, 0xf0, 0x11, 0x00


	//----- nvinfo : EIATTR_KPARAM_INFO
	.align		4
.L_85:
        /*0028*/ 	.byte	0x04, 0x17
        /*002a*/ 	.short	(.L_87 - .L_86)
.L_86:
        /*002c*/ 	.word	0x00000000
        /*0030*/ 	.short	0x0000
        /*0032*/ 	.short	0x0000
        /*0034*/ 	.byte	0x00, 0xf0, 0x11, 0x00


	//----- nvinfo : EIATTR_SPARSE_MMA_MASK
	.align		4
.L_87:
        /*0038*/ 	.byte	0x03, 0x50
        /*003a*/ 	.short	0x0000


	//----- nvinfo : EIATTR_MAXREG_COUNT
	.align		4
        /*003c*/ 	.byte	0x03, 0x1b
        /*003e*/ 	.short	0x00ff


	//----- nvinfo : EIATTR_NUM_BARRIERS
	.align		4
        /*0040*/ 	.byte	0x02, 0x4c
        /*0042*/ 	.byte	0x01
	.zero		1


	//----- nvinfo : EIATTR_MERCURY_ISA_VERSION
	.align		4
        /*0044*/ 	.byte	0x03, 0x5f
        /*0046*/ 	.short	0x0101


	//----- nvinfo : EIATTR_VRC_CTA_INIT_COUNT
	.align		4
        /*0048*/ 	.byte	0x02, 0x4a
	.zero		1
	.zero		1


	//----- nvinfo : EIATTR_EXIT_INSTR_OFFSETS
	.align		4
        /*004c*/ 	.byte	0x04, 0x1c
        /*004e*/ 	.short	(.L_89 - .L_88)


	//   ....[0]....
.L_88:
        /*0050*/ 	.word	0x00001ab0


	//----- nvinfo : EIATTR_CBANK_PARAM_SIZE
	.align		4
.L_89:
        /*0054*/ 	.byte	0x03, 0x19
        /*0056*/ 	.short	0x0010


	//----- nvinfo : EIATTR_PARAM_CBANK
	.align		4
        /*0058*/ 	.byte	0x04, 0x0a
        /*005a*/ 	.short	(.L_91 - .L_90)
	.align		4
.L_90:
        /*005c*/ 	.word	index@(.nv.constant0._Z34floyd_warshall_block_kernel_phase2iiPi)
        /*0060*/ 	.short	0x0380
        /*0062*/ 	.short	0x0010


	//----- nvinfo : EIATTR_SW_WAR
	.align		4
.L_91:
        /*0064*/ 	.byte	0x04, 0x36
        /*0066*/ 	.short	(.L_93 - .L_92)
.L_92:
        /*0068*/ 	.word	0x00000008
.L_93:


//--------------------- .nv.info._Z34floyd_warshall_block_kernel_phase1iiPi --------------------------
	.section	.nv.info._Z34floyd_warshall_block_kernel_phase1iiPi,"",@"SHT_CUDA_INFO"
	.sectionflags	@""
	.align	4


	//----- nvinfo : EIATTR_CUDA_API_VERSION
	.align		4
        /*0000*/ 	.byte	0x04, 0x37
        /*0002*/ 	.short	(.L_95 - .L_94)
.L_94:
        /*0004*/ 	.word	0x00000082


	//----- nvinfo : EIATTR_KPARAM_INFO
	.align		4
.L_95:
        /*0008*/ 	.byte	0x04, 0x17
        /*000a*/ 	.short	(.L_97 - .L_96)
.L_96:
        /*000c*/ 	.word	0x00000000
        /*0010*/ 	.short	0x0002
        /*0012*/ 	.short	0x0008
        /*0014*/ 	.byte	0x00, 0xf5, 0x21, 0x00


	//----- nvinfo : EIATTR_KPARAM_INFO
	.align		4
.L_97:
        /*0018*/ 	.byte	0x04, 0x17
        /*001a*/ 	.short	(.L_99 - .L_98)
.L_98:
        /*001c*/ 	.word	0x00000000
        /*0020*/ 	.short	0x0001
        /*0022*/ 	.short	0x0004
        /*0024*/ 	.byte	0x00, 0xf0, 0x11, 0x00


	//----- nvinfo : EIATTR_KPARAM_INFO
	.align		4
.L_99:
        /*0028*/ 	.byte	0x04, 0x17
        /*002a*/ 	.short	(.L_101 - .L_100)
.L_100:
        /*002c*/ 	.word	0x00000000
        /*0030*/ 	.short	0x0000
        /*0032*/ 	.short	0x0000
        /*0034*/ 	.byte	0x00, 0xf0, 0x11, 0x00


	//----- nvinfo : EIATTR_SPARSE_MMA_MASK
	.align		4
.L_101:
        /*0038*/ 	.byte	0x03, 0x50
        /*003a*/ 	.short	0x0000


	//----- nvinfo : EIATTR_MAXREG_COUNT
	.align		4
        /*003c*/ 	.byte	0x03, 0x1b
        /*003e*/ 	.short	0x00ff


	//----- nvinfo : EIATTR_NUM_BARRIERS
	.align		4
        /*0040*/ 	.byte	0x02, 0x4c
        /*0042*/ 	.byte	0x01
	.zero		1


	//----- nvinfo : EIATTR_MERCURY_ISA_VERSION
	.align		4
        /*0044*/ 	.byte	0x03, 0x5f
        /*0046*/ 	.short	0x0101


	//----- nvinfo : EIATTR_VRC_CTA_INIT_COUNT
	.align		4
        /*0048*/ 	.byte	0x02, 0x4a
	.zero		1
	.zero		1


	//----- nvinfo : EIATTR_EXIT_INSTR_OFFSETS
	.align		4
        /*004c*/ 	.byte	0x04, 0x1c
        /*004e*/ 	.short	(.L_103 - .L_102)


	//   ....[0]....
.L_102:
        /*0050*/ 	.word	0x00000d80


	//----- nvinfo : EIATTR_CBANK_PARAM_SIZE
	.align		4
.L_103:
        /*0054*/ 	.byte	0x03, 0x19
        /*0056*/ 	.short	0x0010


	//----- nvinfo : EIATTR_PARAM_CBANK
	.align		4
        /*0058*/ 	.byte	0x04, 0x0a
        /*005a*/ 	.short	(.L_105 - .L_104)
	.align		4
.L_104:
        /*005c*/ 	.word	index@(.nv.constant0._Z34floyd_warshall_block_kernel_phase1iiPi)
        /*0060*/ 	.short	0x0380
        /*0062*/ 	.short	0x0010


	//----- nvinfo : EIATTR_SW_WAR
	.align		4
.L_105:
        /*0064*/ 	.byte	0x04, 0x36
        /*0066*/ 	.short	(.L_107 - .L_106)
.L_106:
        /*0068*/ 	.word	0x00000008
.L_107:


//--------------------- .nv.callgraph             --------------------------
	.section	.nv.callgraph,"",@"SHT_CUDA_CALLGRAPH"
	.align	4
	.sectionentsize	8
	.align		4
        /*0000*/ 	.word	0x00000000
	.align		4
        /*0004*/ 	.word	0xffffffff
	.align		4
        /*0008*/ 	.word	0x00000000
	.align		4
        /*000c*/ 	.word	0xfffffffe
	.align		4
        /*0010*/ 	.word	0x00000000
	.align		4
        /*0014*/ 	.word	0xfffffffd
	.align		4
        /*0018*/ 	.word	0x00000000
	.align		4
        /*001c*/ 	.word	0xfffffffc


//--------------------- .text._Z35floyd_warshall_block_kernel_phase22iiPii --------------------------
	.section	.text._Z35floyd_warshall_block_kernel_phase22iiPii,"ax",@progbits
	.align	128
        .global         _Z35floyd_warshall_block_kernel_phase22iiPii
        .type           _Z35floyd_warshall_block_kernel_phase22iiPii,@function
        .size           _Z35floyd_warshall_block_kernel_phase22iiPii,(.L_x_5 - _Z35floyd_warshall_block_kernel_phase22iiPii)
        .other          _Z35floyd_warshall_block_kernel_phase22iiPii,@"STO_CUDA_ENTRY STV_DEFAULT"
_Z35floyd_warshall_block_kernel_phase22iiPii:
.text._Z35floyd_warshall_block_kernel_phase22iiPii:
[----:B------:R-:W-:Y:S01]  /*0000*/  LDC R1, c[0x0][0x37c] ;  /* 0x0000df00ff017b82 */ /* 0x000fe20000000800 */
[----:B------:R-:W0:Y:S07]  /*0010*/  S2R R10, SR_TID.Y ;  /* 0x00000000000a7919 */ /* 0x000e2e0000002200 */
[----:B------:R-:W0:Y:S01]  /*0020*/  LDC.64 R6, c[0x0][0x380] ;  /* 0x0000e000ff067b82 */ /* 0x000e220000000a00 */
[----:B------:R-:W1:Y:S01]  /*0030*/  LDCU.64 UR8, c[0x0][0x358] ;  /* 0x00006b00ff0877ac */ /* 0x000e620008000a00 */
[----:B------:R-:W2:Y:S06]  /*0040*/  S2R R11, SR_TID.X ;  /* 0x00000000000b7919 */ /* 0x000eac0000002100 */
[----:B------:R-:W3:Y:S08]  /*0050*/  S2UR UR4, SR_CTAID.X ;  /* 0x00000000000479c3 */ /* 0x000ef00000002500 */
[----:B------:R-:W3:Y:S08]  /*0060*/  LDC R0, c[0x0][0x390] ;  /* 0x0000e400ff007b82 */ /* 0x000ef00000000800 */
[----:B------:R-:W4:Y:S01]  /*0070*/  LDC.64 R2, c[0x0][0x388] ;  /* 0x0000e200ff027b82 */ /* 0x000f220000000a00 */
[----:B0-----:R-:W-:-:S02]  /*0080*/  IMAD R5, R7, 0x20, R10 ;  /* 0x0000002007057824 */ /* 0x001fc400078e020a */
[--C-:B--2---:R-:W-:Y:S02]  /*0090*/  IMAD R4, R7, 0x20, R11.reuse ;  /* 0x0000002007047824 */ /* 0x104fe400078e020b */
[CC--:B------:R-:W-:Y:S02]  /*00a0*/  IMAD R7, R5.reuse, R6.reuse, R11 ;  /* 0x0000000605077224 */ /* 0x0c0fe400078e020b */
[----:B------:R-:W-:Y:S02]  /*00b0*/  IMAD R5, R5, R6, R4 ;  /* 0x0000000605057224 */ /* 0x000fe400078e0204 */
[----:B---3--:R-:W-:-:S04]  /*00c0*/  VIADD R0, R0, UR4 ;  /* 0x0000000400007c36 */ /* 0x008fc80008000000 */
[----:B------:R-:W-:Y:S02]  /*00d0*/  IMAD R7, R0, 0x20, R7 ;  /* 0x0000002000077824 */ /* 0x000fe400078e0207 */
[----:B----4-:R-:W-:-:S04]  /*00e0*/  IMAD.WIDE.U32 R4, R5, 0x4, R2 ;  /* 0x0000000405047825 */ /* 0x010fc800078e0002 */
[----:B------:R-:W-:Y:S02]  /*00f0*/  IMAD.WIDE.U32 R2, R7, 0x4, R2 ;  /* 0x0000000407027825 */ /* 0x000fe400078e0002 */
[----:B-1----:R0:W2:Y:S04]  /*0100*/  LDG.E R7, desc[UR8][R4.64] ;  /* 0x0000000804077981 */ /* 0x0020a8000c1e1900 */
[----:B------:R-:W3:Y:S01]  /*0110*/  LDG.E R9, desc[UR8][R2.64] ;  /* 0x0000000802097981 */ /* 0x000ee2000c1e1900 */
[----:B------:R-:W1:Y:S01]  /*0120*/  S2UR UR5, SR_CgaCtaId ;  /* 0x00000000000579c3 */ /* 0x000e620000008800 */
[----:B------:R-:W-:Y:S01]  /*0130*/  UMOV UR4, 0x400 ;  /* 0x0000040000047882 */ /* 0x000fe20000000000 */
[----:B------:R-:W-:Y:S02]  /*0140*/  IMAD R0, R10, 0x20, R11 ;  /* 0x000000200a007824 */ /* 0x000fe400078e020b */
[----:B------:R-:W-:Y:S01]  /*0150*/  IMAD R6, R11, 0x20, R10 ;  /* 0x000000200b067824 */ /* 0x000fe200078e020a */
[----:B-1----:R-:W-:-:S02]  /*0160*/  ULEA UR6, UR5, UR4, 0x18 ;  /* 0x0000000405067291 */ /* 0x002fc4000f8ec0ff */
[----:B------:R-:W-:-:S04]  /*0170*/  UIADD3 UR4, UPT, UPT, UR4, 0x1000, URZ ;  /* 0x0000100004047890 */ /* 0x000fc8000fffe0ff */
[----:B------:R-:W-:Y:S01]  /*0180*/  ULEA UR4, UR5, UR4, 0x18 ;  /* 0x0000000405047291 */ /* 0x000fe2000f8ec0ff */
[----:B------:R-:W-:Y:S02]  /*0190*/  LEA R8, R0, UR6, 0x2 ;  /* 0x0000000600087c11 */ /* 0x000fe4000f8e10ff */
[----:B0-----:R-:W-:-:S03]  /*01a0*/  LEA R5, R11, UR6, 0x7 ;  /* 0x000000060b057c11 */ /* 0x001fc6000f8e38ff */
[----:B------:R-:W-:Y:S02]  /*01b0*/  LEA R0, R0, UR4, 0x2 ;  /* 0x0000000400007c11 */ /* 0x000fe4000f8e10ff */
[----:B------:R-:W-:Y:S02]  /*01c0*/  LEA R4, R10, UR4, 0x2 ;  /* 0x000000040a047c11 */ /* 0x000fe4000f8e10ff */
[----:B------:R-:W-:Y:S01]  /*01d0*/  LEA R6, R6, UR4, 0x2 ;  /* 0x0000000406067c11 */ /* 0x000fe2000f8e10ff */
[----:B--2---:R-:W-:Y:S04]  /*01e0*/  STS [R8], R7 ;  /* 0x0000000708007388 */ /* 0x004fe80000000800 */
[----:B---3--:R-:W-:Y:S01]  /*01f0*/  STS [R0], R9 ;  /* 0x0000000900007388 */ /* 0x008fe20000000800 */
[----:B------:R-:W-:Y:S06]  /*0200*/  BAR.SYNC.DEFER_BLOCKING 0x0 ;  /* 0x0000000000007b1d */ /* 0x000fec0000010000 */
[----:B------:R-:W-:Y:S04]  /*0210*/  LDS R10, [R5] ;  /* 0x00000000050a7984 */ /* 0x000fe80000000800 */
[----:B------:R-:W-:Y:S04]  /*0220*/  LDS R11, [R4] ;  /* 0x00000000040b7984 */ /* 0x000fe80000000800 */
[----:B------:R-:W0:Y:S02]  /*0230*/  LDS R12, [R6] ;  /* 0x00000000060c7984 */ /* 0x000e240000000800 */
[----:B0-----:R-:W-:-:S05]  /*0240*/  VIADDMNMX R11, R11, R10, R12, PT ;  /* 0x0000000a0b0b7246 */ /* 0x001fca000380010c */
[----:B------:R-:W-:Y:S01]  /*0250*/  STS [R6], R11 ;  /* 0x0000000b06007388 */ /* 0x000fe20000000800 */
[----:B------:R-:W-:Y:S06]  /*0260*/  BAR.SYNC.DEFER_BLOCKING 0x0 ;  /* 0x0000000000007b1d */ /* 0x000fec0000010000 */
[----:B------:R-:W-:Y:S04]  /*0270*/  LDS R7, [R5+0x4] ;  /* 0x0000040005077984 */ /* 0x000fe80000000800 */
[----:B------:R-:W-:Y:S04]  /*0280*/  LDS R8, [R4+0x80] ;  /* 0x0000800004087984 */ /* 0x000fe80000000800 */
        /* <DEDUP_REMOVED lines=184> */
[----:B------:R-:W0:Y:S04]  /*0e10*/  LDS R9, [R0] ;  /* 0x0000000000097984 */ /* 0x000e280000000800 */
[----:B0-----:R-:W-:Y:S01]  /*0e20*/  STG.E desc[UR8][R2.64], R9 ;  /* 0x0000000902007986 */ /* 0x001fe2000c101908 */
[----:B------:R-:W-:Y:S05]  /*0e30*/  EXIT ;  /* 0x000000000000794d */ /* 0x000fea0003800000 */
.L_x_0:
[----:B------:R-:W-:-:S00]  /*0e40*/  BRA `(.L_x_0) ;  /* 0xfffffffc00fc7947 */ /* 0x000fc0000383ffff */
[----:B------:R-:W-:-:S00]  /*0e50*/  NOP ;  /* 0x0000000000007918 */ /* 0x000fc00000000000 */
        /* <DEDUP_REMOVED lines=10> */
.L_x_5:


//--------------------- .text._Z35floyd_warshall_block_kernel_phase21iiPii --------------------------
	.section	.text._Z35floyd_warshall_block_kernel_phase21iiPii,"ax",@progbits
	.align	128
        .global         _Z35floyd_warshall_block_kernel_phase21iiPii
        .type           _Z35floyd_warshall_block_kernel_phase21iiPii,@function
        .size           _Z35floyd_warshall_block_kernel_phase21iiPii,(.L_x_6 - _Z35floyd_warshall_block_kernel_phase21iiPii)
        .other          _Z35floyd_warshall_block_kernel_phase21iiPii,@"STO_CUDA_ENTRY STV_DEFAULT"
_Z35floyd_warshall_block_kernel_phase21iiPii:
.text._Z35floyd_warshall_block_kernel_phase21iiPii:
[----:B------:R-:W-:Y:S01]  /*0000*/  LDC R1, c[0x0][0x37c] ;  /* 0x0000df00ff017b82 */ /* 0x000fe20000000800 */
[----:B------:R-:W0:Y:S07]  /*0010*/  S2R R12, SR_TID.X ;  /* 0x00000000000c7919 */ /* 0x000e2e0000002100 */
[----:B------:R-:W1:Y:S01]  /*0020*/  S2UR UR4, SR_CTAID.X ;  /* 0x00000000000479c3 */ /* 0x000e620000002500 */
[----:B------:R-:W2:Y:S01]  /*0030*/  LDCU.64 UR8, c[0x0][0x358] ;  /* 0x00006b00ff0877ac */ /* 0x000ea20008000a00 */
[----:B------:R-:W3:Y:S06]  /*0040*/  S2R R11, SR_TID.Y ;  /* 0x00000000000b7919 */ /* 0x000eec0000002200 */
[----:B------:R-:W1:Y:S08]  /*0050*/  LDC R0, c[0x0][0x390] ;  /* 0x0000e400ff007b82 */ /* 0x000e700000000800 */
[----:B------:R-:W0:Y:S08]  /*0060*/  LDC.64 R8, c[0x0][0x380] ;  /* 0x0000e000ff087b82 */ /* 0x000e300000000a00 */
[----:B------:R-:W4:Y:S01]  /*0070*/  LDC.64 R4, c[0x0][0x388] ;  /* 0x0000e200ff047b82 */ /* 0x000f220000000a00 */
[----:B-1----:R-:W-:-:S04]  /*0080*/  VIADD R0, R0, UR4 ;  /* 0x0000000400007c36 */ /* 0x002fc80008000000 */
[--C-:B---3--:R-:W-:Y:S02]  /*0090*/  IMAD R3, R0, 0x20, R11.reuse ;  /* 0x0000002000037824 */ /* 0x108fe400078e020b */
[C---:B0-----:R-:W-:Y:S02]  /*00a0*/  IMAD R7, R9.reuse, 0x20, R12 ;  /* 0x0000002009077824 */ /* 0x041fe400078e020c */
[----:B------:R-:W-:Y:S02]  /*00b0*/  IMAD R0, R9, 0x20, R11 ;  /* 0x0000002009007824 */ /* 0x000fe400078e020b */
[-CC-:B------:R-:W-:Y:S02]  /*00c0*/  IMAD R3, R3, R8.reuse, R7.reuse ;  /* 0x0000000803037224 */ /* 0x180fe400078e0207 */
[----:B------:R-:W-:Y:S02]  /*00d0*/  IMAD R7, R0, R8, R7 ;  /* 0x0000000800077224 */ /* 0x000fe400078e0207 */
[----:B----4-:R-:W-:-:S04]  /*00e0*/  IMAD.WIDE.U32 R2, R3, 0x4, R4 ;  /* 0x0000000403027825 */ /* 0x010fc800078e0004 */
[----:B------:R-:W-:Y:S02]  /*00f0*/  IMAD.WIDE.U32 R4, R7, 0x4, R4 ;  /* 0x0000000407047825 */ /* 0x000fe400078e0004 */
[----:B--2---:R-:W2:Y:S04]  /*0100*/  LDG.E R7, desc[UR8][R2.64] ;  /* 0x0000000802077981 */ /* 0x004ea8000c1e1900 */
[----:B------:R0:W3:Y:S01]  /*0110*/  LDG.E R8, desc[UR8][R4.64] ;  /* 0x0000000804087981 */ /* 0x0000e2000c1e1900 */
[----:B------:R-:W1:Y:S01]  /*0120*/  S2UR UR6, SR_CgaCtaId ;  /* 0x00000000000679c3 */ /* 0x000e620000008800 */
[----:B------:R-:W-:Y:S01]  /*0130*/  UMOV UR4, 0x400 ;  /* 0x0000040000047882 */ /* 0x000fe20000000000 */
[----:B------:R-:W-:Y:S01]  /*0140*/  IMAD R6, R11, 0x20, R12 ;  /* 0x000000200b067824 */ /* 0x000fe200078e020c */
[----:B------:R-:W-:Y:S01]  /*0150*/  UIADD3 UR5, UPT, UPT, UR4, 0x1000, URZ ;  /* 0x0000100004057890 */ /* 0x000fe2000fffe0ff */
[----:B------:R-:W-:-:S03]  /*0160*/  IMAD R10, R12, 0x20, R11 ;  /* 0x000000200c0a7824 */ /* 0x000fc600078e020b */
[----:B-1----:R-:W-:Y:S02]  /*0170*/  ULEA UR5, UR6, UR5, 0x18 ;  /* 0x0000000506057291 */ /* 0x002fe4000f8ec0ff */
[----:B------:R-:W-:-:S04]  /*0180*/  ULEA UR4, UR6, UR4, 0x18 ;  /* 0x0000000406047291 */ /* 0x000fc8000f8ec0ff */
[C---:B------:R-:W-:Y:S02]  /*0190*/  LEA R0, R6.reuse, UR5, 0x2 ;  /* 0x0000000506007c11 */ /* 0x040fe4000f8e10ff */
[----:B------:R-:W-:Y:S02]  /*01a0*/  LEA R9, R6, UR4, 0x2 ;  /* 0x0000000406097c11 */ /* 0x000fe4000f8e10ff */
[----:B0-----:R-:W-:Y:S02]  /*01b0*/  LEA R5, R12, UR5, 0x7 ;  /* 0x000000050c057c11 */ /* 0x001fe4000f8e38ff */
        /* <DEDUP_REMOVED lines=200> */
.L_x_1:
        /* <DEDUP_REMOVED lines=12> */
.L_x_6:


//--------------------- .text._Z34floyd_warshall_block_kernel_phase3iiPiii --------------------------
	.section	.text._Z34floyd_warshall_block_kernel_phase3iiPiii,"ax",@progbits
	.align	128
        .global         _Z34floyd_warshall_block_kernel_phase3iiPiii
        .type           _Z34floyd_warshall_block_kernel_phase3iiPiii,@function
        .size           _Z34floyd_warshall_block_kernel_phase3iiPiii,(.L_x_7 - _Z34floyd_warshall_block_kernel_phase3iiPiii)
        .other          _Z34floyd_warshall_block_kernel_phase3iiPiii,@"STO_CUDA_ENTRY STV_DEFAULT"
_Z34floyd_warshall_block_kernel_phase3iiPiii:
.text._Z34floyd_warshall_block_kernel_phase3iiPiii:
[----:B------:R-:W-:Y:S01]  /*0000*/  LDC R1, c[0x0][0x37c] ;  /* 0x0000df00ff017b82 */ /* 0x000fe20000000800 */
[----:B------:R-:W0:Y:S07]  /*0010*/  S2R R8, SR_TID.Y ;  /* 0x0000000000087919 */ /* 0x000e2e0000002200 */
[----:B------:R-:W1:Y:S01]  /*0020*/  S2UR UR4, SR_CTAID.X ;  /* 0x00000000000479c3 */ /* 0x000e620000002500 */
[----:B------:R-:W2:Y:S01]  /*0030*/  LDCU.64 UR8, c[0x0][0x358] ;  /* 0x00006b00ff0877ac */ /* 0x000ea20008000a00 */
[----:B------:R-:W3:Y:S06]  /*0040*/  S2R R7, SR_TID.X ;  /* 0x0000000000077919 */ /* 0x000eec0000002100 */
[----:B------:R-:W1:Y:S08]  /*0050*/  LDC.64 R2, c[0x0][0x390] ;  /* 0x0000e400ff027b82 */ /* 0x000e700000000a00 */
[----:B------:R-:W4:Y:S08]  /*0060*/  S2UR UR5, SR_CTAID.Y ;  /* 0x00000000000579c3 */ /* 0x000f300000002600 */
[----:B------:R-:W5:Y:S08]  /*0070*/  LDC.64 R10, c[0x0][0x380] ;  /* 0x0000e000ff0a7b82 */ /* 0x000f700000000a00 */
[----:B------:R-:W2:Y:S01]  /*0080*/  LDC.64 R4, c[0x0][0x388] ;  /* 0x0000e200ff047b82 */ /* 0x000ea20000000a00 */
[----:B-1----:R-:W-:-:S04]  /*0090*/  VIADD R0, R2, UR4 ;  /* 0x0000000402007c36 */ /* 0x002fc80008000000 */
[----:B---3--:R-:W-:Y:S02]  /*00a0*/  IMAD R9, R0, 0x20, R7 ;  /* 0x0000002000097824 */ /* 0x008fe400078e0207 */
[----:B----4-:R-:W-:-:S04]  /*00b0*/  VIADD R3, R3, UR5 ;  /* 0x0000000503037c36 */ /* 0x010fc80008000000 */
[--C-:B0-----:R-:W-:Y:S02]  /*00c0*/  IMAD R3, R3, 0x20, R8.reuse ;  /* 0x0000002003037824 */ /* 0x101fe400078e0208 */
[C---:B-----5:R-:W-:Y:S02]  /*00d0*/  IMAD R0, R11.reuse, 0x20, R7 ;  /* 0x000000200b007824 */ /* 0x060fe400078e0207 */
[----:B------:R-:W-:Y:S02]  /*00e0*/  IMAD R6, R11, 0x20, R8 ;  /* 0x000000200b067824 */ /* 0x000fe400078e0208 */
[CCC-:B------:R-:W-:Y:S02]  /*00f0*/  IMAD R11, R3.reuse, R10.reuse, R9.reuse ;  /* 0x0000000a030b7224 */ /* 0x1c0fe400078e0209 */
[-C--:B------:R-:W-:Y:S02]  /*0100*/  IMAD R13, R3, R10.reuse, R0 ;  /* 0x0000000a030d7224 */ /* 0x080fe400078e0200 */
[----:B------:R-:W-:-:S02]  /*0110*/  IMAD R15, R6, R10, R9 ;  /* 0x0000000a060f7224 */ /* 0x000fc400078e0209 */
[----:B--2---:R-:W-:-:S04]  /*0120*/  IMAD.WIDE.U32 R2, R11, 0x4, R4 ;  /* 0x000000040b027825 */ /* 0x004fc800078e0004 */
[--C-:B------:R-:W-:Y:S01]  /*0130*/  IMAD.WIDE.U32 R10, R13, 0x4, R4.reuse ;  /* 0x000000040d0a7825 */ /* 0x100fe200078e0004 */
[----:B------:R-:W2:Y:S03]  /*0140*/  LDG.E R9, desc[UR8][R2.64] ;  /* 0x0000000802097981 */ /* 0x000ea6000c1e1900 */
[----:B------:R-:W-:Y:S02]  /*0150*/  IMAD.WIDE.U32 R4, R15, 0x4, R4 ;  /* 0x000000040f047825 */ /* 0x000fe400078e0004 */
[----:B------:R0:W3:Y:S04]  /*0160*/  LDG.E R10, desc[UR8][R10.64] ;  /* 0x000000080a0a7981 */ /* 0x0000e8000c1e1900 */
[----:B------:R1:W4:Y:S01]  /*0170*/  LDG.E R13, desc[UR8][R4.64] ;  /* 0x00000008040d7981 */ /* 0x000322000c1e1900 */
[----:B------:R-:W5:Y:S01]  /*0180*/  S2UR UR6, SR_CgaCtaId ;  /* 0x00000000000679c3 */ /* 0x000f620000008800 */
[----:B------:R-:W-:Y:S01]  /*0190*/  UMOV UR4, 0x400 ;  /* 0x0000040000047882 */ /* 0x000fe20000000000 */
[----:B------:R-:W-:Y:S01]  /*01a0*/  IMAD R6, R8, 0x20, R7 ;  /* 0x0000002008067824 */ /* 0x000fe200078e0207 */
[----:B------:R-:W-:Y:S01]  /*01b0*/  UIADD3 UR5, UPT, UPT, UR4, 0x2000, URZ ;  /* 0x0000200004057890 */ /* 0x000fe2000fffe0ff */
[----:B------:R-:W-:Y:S01]  /*01c0*/  IMAD R12, R7, 0x20, R8 ;  /* 0x00000020070c7824 */ /* 0x000fe200078e0208 */
[----:B-----5:R-:W-:-:S02]  /*01d0*/  ULEA UR7, UR6, UR4, 0x18 ;  /* 0x0000000406077291 */ /* 0x020fc4000f8ec0ff */
[----:B------:R-:W-:Y:S02]  /*01e0*/  UIADD3 UR4, UPT, UPT, UR4, 0x1000, URZ ;  /* 0x0000100004047890 */ /* 0x000fe4000fffe0ff */
[----:B------:R-:W-:Y:S02]  /*01f0*/  ULEA UR5, UR6, UR5, 0x18 ;  /* 0x0000000506057291 */ /* 0x000fe4000f8ec0ff */
[----:B------:R-:W-:Y:S01]  /*0200*/  ULEA UR4, UR6, UR4, 0x18 ;  /* 0x0000000406047291 */ /* 0x000fe2000f8ec0ff */
[----:B0-----:R-:W-:-:S03]  /*0210*/  LEA R11, R12, UR7, 0x2 ;  /* 0x000000070c0b7c11 */ /* 0x001fc6000f8e10ff */
[C---:B------:R-:W-:Y:S02]  /*0220*/  LEA R0, R6.reuse, UR5, 0x2 ;  /* 0x0000000506007c11 */ /* 0x040fe4000f8e10ff */
[----:B------:R-:W-:Y:S02]  /*0230*/  LEA R14, R6, UR4, 0x2 ;  /* 0x00000004060e7c11 */ /* 0x000fe4000f8e10ff */
[----:B-1----:R-:W-:Y:S02]  /*0240*/  LEA R4, R12, UR5, 0x2 ;  /* 0x000000050c047c11 */ /* 0x002fe4000f8e10ff */
[----:B------:R-:W-:Y:S02]  /*0250*/  LEA R6, R7, UR7, 0x2 ;  /* 0x0000000707067c11 */ /* 0x000fe4000f8e10ff */
[----:B------:R-:W-:Y:S01]  /*0260*/  LEA R5, R8, UR4, 0x2 ;  /* 0x0000000408057c11 */ /* 0x000fe2000f8e10ff */
[----:B--2---:R-:W-:Y:S04]  /*0270*/  STS [R0], R9 ;  /* 0x0000000900007388 */ /* 0x004fe80000000800 */
[----:B---3--:R-:W-:Y:S04]  /*0280*/  STS [R11], R10 ;  /* 0x0000000a0b007388 */ /* 0x008fe80000000800 */
[----:B----4-:R-:W-:Y:S01]  /*0290*/  STS [R14], R13 ;  /* 0x0000000d0e007388 */ /* 0x010fe20000000800 */
[----:B------:R-:W-:Y:S06]  /*02a0*/  BAR.SYNC.DEFER_BLOCKING 0x0 ;  /* 0x0000000000007b1d */ /* 0x000fec0000010000 */
[----:B------:R-:W-:Y:S04]  /*02b0*/  LDS R7, [R4] ;  /* 0x0000000004077984 */ /* 0x000fe80000000800 */
[----:B------:R-:W-:Y:S04]  /*02c0*/  LDS R8, [R6] ;  /* 0x0000000006087984 */ /* 0x000fe80000000800 */
[----:B------:R-:W0:Y:S04]  /*02d0*/  LDS R25, [R5] ;  /* 0x0000000005197984 */ /* 0x000e280000000800 */
[----:B------:R-:W-:Y:S04]  /*02e0*/  LDS R26, [R6+0x80] ;  /* 0x00008000061a7984 */ /* 0x000fe80000000800 */
[----:B------:R-:W1:Y:S04]  /*02f0*/  LDS R27, [R5+0x80] ;  /* 0x00008000051b7984 */ /* 0x000e680000000800 */
[----:B------:R-:W-:Y:S04]  /*0300*/  LDS R23, [R6+0x100] ;  /* 0x0001000006177984 */ /* 0x000fe80000000800 */
[----:B------:R-:W2:Y:S04]  /*0310*/  LDS R24, [R5+0x100] ;  /* 0x0001000005187984 */ /* 0x000ea80000000800 */
[----:B------:R-:W-:Y:S04]  /*0320*/  LDS R22, [R6+0x180] ;  /* 0x0001800006167984 */ /* 0x000fe80000000800 */
[----:B------:R-:W3:Y:S04]  /*0330*/  LDS R21, [R5+0x180] ;  /* 0x0001800005157984 */ /* 0x000ee80000000800 */
[----:B------:R-:W-:Y:S04]  /*0340*/  LDS R19, [R6+0x200] ;  /* 0x0002000006137984 */ /* 0x000fe80000000800 */
[----:B------:R-:W4:Y:S04]  /*0350*/  LDS R20, [R5+0x200] ;  /* 0x0002000005147984 */ /* 0x000f280000000800 */
[----:B------:R-:W-:Y:S04]  /*0360*/  LDS R17, [R6+0x280] ;  /* 0x0002800006117984 */ /* 0x000fe80000000800 */
[----:B------:R-:W5:Y:S01]  /*0370*/  LDS R18, [R5+0x280] ;  /* 0x0002800005127984 */ /* 0x000f620000000800 */
[----:B0-----:R-:W-:-:S03]  /*0380*/  VIADDMNMX R7, R25, R8, R7, PT ;  /* 0x0000000819077246 */ /* 0x001fc60003800107 */
[----:B------:R-:W-:Y:S04]  /*0390*/  LDS R15, [R6+0x300] ;  /* 0x00030000060f7984 */ /* 0x000fe80000000800 */
[----:B------:R-:W0:Y:S01]  /*03a0*/  LDS R16, [R5+0x300] ;  /* 0x0003000005107984 */ /* 0x000e220000000800 */
[----:B-1----:R-:W-:-:S03]  /*03b0*/  VIADDMNMX R26, R27, R26, R7, PT ;  /* 0x0000001a1b1a7246 */ /* 0x002fc60003800107 */
[----:B------:R-:W-:Y:S04]  /*03c0*/  LDS R13, [R6+0x380] ;  /* 0x00038000060d7984 */ /* 0x000fe80000000800 */
[----:B------:R-:W1:Y:S01]  /*03d0*/  LDS R14, [R5+0x380] ;  /* 0x00038000050e7984 */ /* 0x000e620000000800 */
[----:B--2---:R-:W-:-:S03]  /*03e0*/  VIADDMNMX R26, R24, R23, R26, PT ;  /* 0x00000017181a7246 */ /* 0x004fc6000380011a */
[----:B------:R-:W-:Y:S04]  /*03f0*/  LDS R11, [R6+0x400] ;  /* 0x00040000060b7984 */ /* 0x000fe80000000800 */
[----:B------:R-:W2:Y:S01]  /*0400*/  LDS R12, [R5+0x400] ;  /* 0x00040000050c7984 */ /* 0x000ea20000000800 */
[----:B---3--:R-:W-:-:S03]  /*0410*/  VIADDMNMX R26, R21, R22, R26, PT ;  /* 0x00000016151a7246 */ /* 0x008fc6000380011a */
[----:B------:R-:W-:Y:S04]  /*0420*/  LDS R9, [R6+0x480] ;  /* 0x0004800006097984 */ /* 0x000fe80000000800 */
[----:B------:R-:W3:Y:S01]  /*0430*/  LDS R10, [R5+0x480] ;  /* 0x00048000050a7984 */ /* 0x000ee20000000800 */
[----:B----4-:R-:W-:-:S03]  /*0440*/  VIADDMNMX R26, R20, R19, R26, PT ;  /* 0x00000013141a7246 */ /* 0x010fc6000380011a */
[----:B------:R-:W-:Y:S04]  /*0450*/  LDS R7, [R6+0x500] ;  /* 0x0005000006077984 */ /* 0x000fe80000000800 */
[----:B------:R-:W4:Y:S01]  /*0460*/  LDS R8, [R5+0x500] ;  /* 0x0005000005087984 */ /* 0x000f220000000800 */
[----:B-----5:R-:W-:-:S03]  /*0470*/  VIADDMNMX R26, R18, R17, R26, PT ;  /* 0x00000011121a7246 */ /* 0x020fc6000380011a */
        /* <DEDUP_REMOVED lines=62> */
[----:B--2---:R-:W-:-:S04]  /*0860*/  VIADDMNMX R11, R11, R12, R13, PT ;  /* 0x0000000c0b0b7246 */ /* 0x004fc8000380010d */
[----:B---3--:R-:W-:-:S04]  /*0870*/  VIADDMNMX R9, R9, R10, R11, PT ;  /* 0x0000000a09097246 */ /* 0x008fc8000380010b */
[----:B----4-:R-:W-:-:S04]  /*0880*/  VIADDMNMX R7, R7, R8, R9, PT ;  /* 0x0000000807077246 */ /* 0x010fc80003800109 */
[----:B-----5:R-:W-:-:S04]  /*0890*/  VIADDMNMX R7, R23, R24, R7, PT ;  /* 0x0000001817077246 */ /* 0x020fc80003800107 */
[----:B0-----:R-:W-:-:S04]  /*08a0*/  VIADDMNMX R7, R21, R22, R7, PT ;  /* 0x0000001615077246 */ /* 0x001fc80003800107 */
[----:B-1----:R-:W-:-:S05]  /*08b0*/  VIADDMNMX R7, R26, R25, R7, PT ;  /* 0x000000191a077246 */ /* 0x002fca0003800107 */
[----:B------:R-:W-:Y:S01]  /*08c0*/  STS [R4], R7 ;  /* 0x0000000704007388 */ /* 0x000fe20000000800 */
[----:B------:R-:W-:Y:S06]  /*08d0*/  BAR.SYNC.DEFER_BLOCKING 0x0 ;  /* 0x0000000000007b1d */ /* 0x000fec0000010000 */
[----:B------:R-:W0:Y:S04]  /*08e0*/  LDS R5, [R0] ;  /* 0x0000000000057984 */ /* 0x000e280000000800 */
[----:B0-----:R-:W-:Y:S01]  /*08f0*/  STG.E desc[UR8][R2.64], R5 ;  /* 0x0000000502007986 */ /* 0x001fe2000c101908 */
[----:B------:R-:W-:Y:S05]  /*0900*/  EXIT ;  /* 0x000000000000794d */ /* 0x000fea0003800000 */
.L_x_2:
        /* <DEDUP_REMOVED lines=15> */
.L_x_7:


//--------------------- .text._Z34floyd_warshall_block_kernel_phase2iiPi --------------------------
	.section	.text._Z34floyd_warshall_block_kernel_phase2iiPi,"ax",@progbits
	.align	128
        .global         _Z34floyd_warshall_block_kernel_phase2iiPi
        .type           _Z34floyd_warshall_block_kernel_phase2iiPi,@function
        .size           _Z34floyd_warshall_block_kernel_phase2iiPi,(.L_x_8 - _Z34floyd_warshall_block_kernel_phase2iiPi)
        .other          _Z34floyd_warshall_block_kernel_phase2iiPi,@"STO_CUDA_ENTRY STV_DEFAULT"
_Z34floyd_warshall_block_kernel_phase2iiPi:
.text._Z34floyd_warshall_block_kernel_phase2iiPi:
[----:B------:R-:W-:Y:S01]  /*0000*/  LDC R1, c[0x0][0x37c] ;  /* 0x0000df00ff017b82 */ /* 0x000fe20000000800 */
[----:B------:R-:W0:Y:S07]  /*0010*/  S2R R0, SR_TID.Y ;  /* 0x0000000000007919 */ /* 0x000e2e0000002200 */
[----:B------:R-:W1:Y:S01]  /*0020*/  LDC.64 R2, c[0x0][0x380] ;  /* 0x0000e000ff027b82 */ /* 0x000e620000000a00 */
[----:B------:R-:W2:Y:S01]  /*0030*/  LDCU.64 UR8, c[0x0][0x358] ;  /* 0x00006b00ff0877ac */ /* 0x000ea20008000a00 */
[----:B------:R-:W0:Y:S01]  /*0040*/  S2R R8, SR_CTAID.X ;  /* 0x0000000000087919 */ /* 0x000e220000002500 */
[----:B------:R-:W1:Y:S05]  /*0050*/  S2R R9, SR_TID.X ;  /* 0x0000000000097919 */ /* 0x000e6a0000002100 */
[----:B------:R-:W3:Y:S01]  /*0060*/  LDC.64 R4, c[0x0][0x388] ;  /* 0x0000e200ff047b82 */ /* 0x000ee20000000a00 */
[----:B0-----:R-:W-:-:S02]  /*0070*/  IMAD R7, R8, 0x20, R0 ;  /* 0x0000002008077824 */ /* 0x001fc400078e0200 */
[C---:B-1----:R-:W-:Y:S02]  /*0080*/  IMAD R6, R3.reuse, 0x20, R9 ;  /* 0x0000002003067824 */ /* 0x042fe400078e0209 */
[----:B------:R-:W-:Y:S02]  /*0090*/  IMAD R3, R3, 0x20, R0 ;  /* 0x0000002003037824 */ /* 0x000fe400078e0200 */
[-CC-:B------:R-:W-:Y:S02]  /*00a0*/  IMAD R7, R7, R2.reuse, R6.reuse ;  /* 0x0000000207077224 */ /* 0x180fe400078e0206 */
[----:B------:R-:W-:Y:S02]  /*00b0*/  IMAD R13, R3, R2, R6 ;  /* 0x00000002030d7224 */ /* 0x000fe400078e0206 */
[----:B---3--:R-:W-:-:S04]  /*00c0*/  IMAD.WIDE.U32 R6, R7, 0x4, R4 ;  /* 0x0000000407067825 */ /* 0x008fc800078e0004 */
[----:B------:R-:W-:Y:S01]  /*00d0*/  IMAD.WIDE.U32 R12, R13, 0x4, R4 ;  /* 0x000000040d0c7825 */ /* 0x000fe200078e0004 */
[----:B--2---:R-:W2:Y:S04]  /*00e0*/  LDG.E R15, desc[UR8][R6.64] ;  /* 0x00000008060f7981 */ /* 0x004ea8000c1e1900 */
[----:B------:R0:W3:Y:S01]  /*00f0*/  LDG.E R14, desc[UR8][R12.64] ;  /* 0x000000080c0e7981 */ /* 0x0000e2000c1e1900 */
[----:B------:R-:W1:Y:S01]  /*0100*/  S2UR UR6, SR_CgaCtaId ;  /* 0x00000000000679c3 */ /* 0x000e620000008800 */
[----:B------:R-:W-:Y:S01]  /*0110*/  UMOV UR4, 0x400 ;  /* 0x0000040000047882 */ /* 0x000fe20000000000 */
[----:B------:R-:W-:Y:S01]  /*0120*/  IMAD R11, R0, 0x20, R9 ;  /* 0x00000020000b7824 */ /* 0x000fe200078e0209 */
[----:B------:R-:W-:Y:S01]  /*0130*/  UIADD3 UR5, UPT, UPT, UR4, 0x1000, URZ ;  /* 0x0000100004057890 */ /* 0x000fe2000fffe0ff */
[----:B------:R-:W-:-:S02]  /*0140*/  IMAD R16, R9, 0x20, R0 ;  /* 0x0000002009107824 */ /* 0x000fc400078e0200 */
[----:B------:R-:W-:-:S04]  /*0150*/  IMAD R8, R8, 0x20, R9 ;  /* 0x0000002008087824 */ /* 0x000fc800078e0209 */
[----:B------:R-:W-:-:S04]  /*0160*/  IMAD R3, R3, R2, R8 ;  /* 0x0000000203037224 */ /* 0x000fc800078e0208 */
[----:B------:R-:W-:Y:S01]  /*0170*/  IMAD.WIDE.U32 R4, R3, 0x4, R4 ;  /* 0x0000000403047825 */ /* 0x000fe200078e0004 */
        /* <DEDUP_REMOVED lines=203> */
[----:B0-----:R-:W-:Y:S04]  /*0e30*/  STG.E desc[UR8][R6.64], R15 ;  /* 0x0000000f06007986 */ /* 0x001fe8000c101908 */
[----:B------:R-:W2:Y:S01]  /*0e40*/  LDG.E R3, desc[UR8][R4.64] ;  /* 0x0000000804037981 */ /* 0x000ea2000c1e1900 */
[----:B------:R-:W-:-:S02]  /*0e50*/  LEA R9, R9, UR4, 0x7 ;  /* 0x0000000409097c11 */ /* 0x000fc4000f8e38ff */
[----:B------:R-:W-:Y:S01]  /*0e60*/  LEA R0, R0, UR5, 0x2 ;  /* 0x0000000500007c11 */ /* 0x000fe2000f8e10ff */
[----:B--2---:R-:W-:Y:S01]  /*0e70*/  STS [R10], R3 ;  /* 0x000000030a007388 */ /* 0x004fe20000000800 */
        /* <DEDUP_REMOVED lines=196> */
.L_x_3:
        /* <DEDUP_REMOVED lines=12> */
.L_x_8:


//--------------------- .text._Z34floyd_warshall_block_kernel_phase1iiPi --------------------------
	.section	.text._Z34floyd_warshall_block_kernel_phase1iiPi,"ax",@progbits
	.align	128
        .global         _Z34floyd_warshall_block_kernel_phase1iiPi
        .type           _Z34floyd_warshall_block_kernel_phase1iiPi,@function
        .size           _Z34floyd_warshall_block_kernel_phase1iiPi,(.L_x_9 - _Z34floyd_warshall_block_kernel_phase1iiPi)
        .other          _Z34floyd_warshall_block_kernel_phase1iiPi,@"STO_CUDA_ENTRY STV_DEFAULT"
_Z34floyd_warshall_block_kernel_phase1iiPi:
.text._Z34floyd_warshall_block_kernel_phase1iiPi:
[----:B------:R-:W-:Y:S01]  /*0000*/  LDC R1, c[0x0][0x37c] ;  /* 0x0000df00ff017b82 */ /* 0x000fe20000000800 */
[----:B------:R-:W0:Y:S07]  /*0010*/  S2R R4, SR_TID.Y ;  /* 0x0000000000047919 */ /* 0x000e2e0000002200 */
[----:B------:R-:W0:Y:S01]  /*0020*/  LDC.64 R6, c[0x0][0x380] ;  /* 0x0000e000ff067b82 */ /* 0x000e220000000a00 */
[----:B------:R-:W1:Y:S01]  /*0030*/  LDCU.64 UR6, c[0x0][0x358] ;  /* 0x00006b00ff0677ac */ /* 0x000e620008000a00 */
[----:B------:R-:W2:Y:S06]  /*0040*/  S2R R9, SR_TID.X ;  /* 0x0000000000097919 */ /* 0x000eac0000002100 */
[----:B------:R-:W3:Y:S01]  /*0050*/  LDC.64 R2, c[0x0][0x388] ;  /* 0x0000e200ff027b82 */ /* 0x000ee20000000a00 */
[----:B0-----:R-:W-:-:S02]  /*0060*/  IMAD R5, R7, 0x20, R4 ;  /* 0x0000002007057824 */ /* 0x001fc400078e0204 */
[----:B--2---:R-:W-:-:S04]  /*0070*/  IMAD R0, R7, 0x20, R9 ;  /* 0x0000002007007824 */ /* 0x004fc800078e0209 */
[----:B------:R-:W-:-:S04]  /*0080*/  IMAD R5, R5, R6, R0 ;  /* 0x0000000605057224 */ /* 0x000fc800078e0200 */
[----:B---3--:R-:W-:-:S05]  /*0090*/  IMAD.WIDE.U32 R2, R5, 0x4, R2 ;  /* 0x0000000405027825 */ /* 0x008fca00078e0002 */
[----:B-1----:R-:W2:Y:S01]  /*00a0*/  LDG.E R7, desc[UR6][R2.64] ;  /* 0x0000000602077981 */ /* 0x002ea2000c1e1900 */
[----:B------:R-:W0:Y:S01]  /*00b0*/  S2UR UR5, SR_CgaCtaId ;  /* 0x00000000000579c3 */ /* 0x000e220000008800 */
[----:B------:R-:W-:Y:S01]  /*00c0*/  UMOV UR4, 0x400 ;  /* 0x0000040000047882 */ /* 0x000fe20000000000 */
[----:B------:R-:W-:Y:S02]  /*00d0*/  IMAD R0, R4, 0x20, R9 ;  /* 0x0000002004007824 */ /* 0x000fe400078e0209 */
[----:B------:R-:W-:Y:S01]  /*00e0*/  IMAD R6, R9, 0x20, R4 ;  /* 0x0000002009067824 */ /* 0x000fe200078e0204 */
[----:B0-----:R-:W-:-:S06]  /*00f0*/  ULEA UR4, UR5, UR4, 0x18 ;  /* 0x0000000405047291 */ /* 0x001fcc000f8ec0ff */
[----:B------:R-:W-:Y:S02]  /*0100*/  LEA R0, R0, UR4, 0x2 ;  /* 0x0000000400007c11 */ /* 0x000fe4000f8e10ff */
[----:B------:R-:W-:Y:S02]  /*0110*/  LEA R5, R9, UR4, 0x7 ;  /* 0x0000000409057c11 */ /* 0x000fe4000f8e38ff */
[----:B------:R-:W-:Y:S02]  /*0120*/  LEA R4, R4, UR4, 0x2 ;  /* 0x0000000404047c11 */ /* 0x000fe4000f8e10ff */
        /* <DEDUP_REMOVED lines=198> */
.L_x_4:
        /* <DEDUP_REMOVED lines=15> */
.L_x_9:


//--------------------- .nv.shared._Z35floyd_warshall_block_kernel_phase22iiPii --------------------------
	.section	.nv.shared._Z35floyd_warshall_block_kernel_phase22iiPii,"aw",@nobits
	.sectionflags	@""
	.align	4
.nv.shared._Z35floyd_warshall_block_kernel_phase22iiPii:
	.zero		9216


//--------------------- .nv.shared.reserved.0     --------------------------
	.section	.nv.shared.reserved.0,"aw",@nobits
	.weak		__nv_reservedSMEM_offset_0_alias
	.size		__nv_reservedSMEM_offset_0_alias, 0, 64
	.other		__nv_reservedSMEM_offset_0_alias,@"STO_CUDA_RESERVED_SHARED STV_DEFAULT"
__nv_reservedSMEM_offset_0_alias:
	.zero		0
	.zero		64


//--------------------- .nv.shared._Z35floyd_warshall_block_kernel_phase21iiPii --------------------------
	.section	.nv.shared._Z35floyd_warshall_block_kernel_phase21iiPii,"aw",@nobits
	.sectionflags	@""
	.align	4
.nv.shared._Z35floyd_warshall_block_kernel_phase21iiPii:
	.zero		9216


//--------------------- .nv.shared._Z34floyd_warshall_block_kernel_phase3iiPiii --------------------------
	.section	.nv.shared._Z34floyd_warshall_block_kernel_phase3iiPiii,"aw",@nobits
	.sectionflags	@""
	.align	4
.nv.shared._Z34floyd_warshall_block_kernel_phase3iiPiii:
	.zero		13312


//--------------------- .nv.shared._Z34floyd_warshall_block_kernel_phase2iiPi --------------------------
	.section	.nv.shared._Z34floyd_warshall_block_kernel_phase2iiPi,"aw",@nobits
	.sectionflags	@""
	.align	4
.nv.shared._Z34floyd_warshall_block_kernel_phase2iiPi:
	.zero		9216


//--------------------- .nv.shared._Z34floyd_warshall_block_kernel_phase1iiPi --------------------------
	.section	.nv.shared._Z34floyd_warshall_block_kernel_phase1iiPi,"aw",@nobits
	.sectionflags	@""
	.align	4
.nv.shared._Z34floyd_warshall_block_kernel_phase1iiPi:
	.zero		5120


//--------------------- .nv.constant0._Z35floyd_warshall_block_kernel_phase22iiPii --------------------------
	.section	.nv.constant0._Z35floyd_warshall_block_kernel_phase22iiPii,"a",@progbits
	.sectionflags	@""
	.align	4
.nv.constant0._Z35floyd_warshall_block_kernel_phase22iiPii:
	.zero		916


//--------------------- .nv.constant0._Z35floyd_warshall_block_kernel_phase21iiPii --------------------------
	.section	.nv.constant0._Z35floyd_warshall_block_kernel_phase21iiPii,"a",@progbits
	.sectionflags	@""
	.align	4
.nv.constant0._Z35floyd_warshall_block_kernel_phase21iiPii:
	.zero		916


//--------------------- .nv.constant0._Z34floyd_warshall_block_kernel_phase3iiPiii --------------------------
	.section	.nv.constant0._Z34floyd_warshall_block_kernel_phase3iiPiii,"a",@progbits
	.sectionflags	@""
	.align	4
.nv.constant0._Z34floyd_warshall_block_kernel_phase3iiPiii:
	.zero		920


//--------------------- .nv.constant0._Z34floyd_warshall_block_kernel_phase2iiPi --------------------------
	.section	.nv.constant0._Z34floyd_warshall_block_kernel_phase2iiPi,"a",@progbits
	.sectionflags	@""
	.align	4
.nv.constant0._Z34floyd_warshall_block_kernel_phase2iiPi:
	.zero		912


//--------------------- .nv.constant0._Z34floyd_warshall_block_kernel_phase1iiPi --------------------------
	.section	.nv.constant0._Z34floyd_warshall_block_kernel_phase1iiPi,"a",@progbits
	.sectionflags	@""
	.align	4
.nv.constant0._Z34floyd_warshall_block_kernel_phase1iiPi:
	.zero		912


//--------------------- SYMBOLS --------------------------

	.type		.nv.reservedSmem.offset0,@object
	.size		.nv.reservedSmem.offset0,0x4
	.type		.nv.reservedSmem.cap,@object
	.size		.nv.reservedSmem.cap,0x4
